// auto-generated by cutlass_sweep.gemm — config: {"arch": "sm_90", "cluster_m": 2, "cluster_n": 1, "dtype": "bf16", "dtype_b": "bf16", "layout": "nt", "stages": 0, "tile_k": 16, "tile_m": 64, "tile_n": 512}
#include "cutlass/cutlass.h"
#include "cutlass/gemm/collective/collective_builder.hpp"
#include "cutlass/gemm/device/gemm_universal_adapter.h"
#include "cutlass/gemm/kernel/gemm_universal.hpp"
#include "cutlass/epilogue/collective/collective_builder.hpp"

using ElemA = cutlass::bfloat16_t;
using ElemB = cutlass::bfloat16_t;
using ElemCD = cutlass::bfloat16_t;
using Acc  = float;
using TileShape    = cute::Shape<cute::_64, cute::_512, cute::_16>;
using ClusterShape = cute::Shape<cute::_2, cute::_1, cute::_1>;

using CollectiveEpilogue = typename cutlass::epilogue::collective::CollectiveBuilder<
    cutlass::arch::Sm90, cutlass::arch::OpClassTensorOp,
    TileShape, ClusterShape,
    cutlass::epilogue::collective::EpilogueTileAuto,
    Acc, Acc,
    ElemCD, cutlass::layout::RowMajor, 128 / cutlass::sizeof_bits<ElemCD>::value,
    ElemCD, cutlass::layout::RowMajor, 128 / cutlass::sizeof_bits<ElemCD>::value,
    cutlass::epilogue::collective::EpilogueScheduleAuto
  >::CollectiveOp;

using CollectiveMainloop = typename cutlass::gemm::collective::CollectiveBuilder<
    cutlass::arch::Sm90, cutlass::arch::OpClassTensorOp,
    ElemA, cutlass::layout::RowMajor, 128 / cutlass::sizeof_bits<ElemA>::value,
    ElemB, cutlass::layout::ColumnMajor, 128 / cutlass::sizeof_bits<ElemB>::value,
    Acc,
    TileShape, ClusterShape,
    cutlass::gemm::collective::StageCountAutoCarveout<static_cast<int>(sizeof(typename CollectiveEpilogue::SharedStorage))>,
    cutlass::gemm::collective::KernelScheduleAuto
  >::CollectiveOp;

using GemmKernel = cutlass::gemm::kernel::GemmUniversal<
    cute::Shape<int,int,int,int>,
    CollectiveMainloop,
    CollectiveEpilogue
>;
using Gemm = cutlass::gemm::device::GemmUniversalAdapter<GemmKernel>;

// Force the device kernel symbol into the cubin without needing a host main.
auto* _anchor = &cutlass::device_kernel<GemmKernel>;


// ===== COMPILED SASS (sm_90a) =====

	.target	sm_90a

	.elftype	@"ET_EXEC"


//--------------------- .note.nv.tkinfo           --------------------------
	.section	.note.nv.tkinfo,"",@"SHT_NOTE"
	.sectionflags	@"SHF_NOTE_NV_TKINFO"
	.tkinfo
        /*0018*/ 	.word	0x00000002
        /*0030*/ 	.string	""
        /*0030*/ 	.string	"ptxas"
        /*0030*/ 	.string	"Cuda compilation tools, release 13.0, V13.0.88"
        /*0030*/ 	.string	"Build cuda_13.0.r13.0/compiler.36424714_0"
        /*0030*/ 	.string	"-arch sm_90a -m 64 "



//--------------------- .note.nv.cuinfo           --------------------------
	.section	.note.nv.cuinfo,"",@"SHT_NOTE"
	.sectionflags	@"SHF_NOTE_NV_CUINFO"
        /*0018*/ 	.short	0x0002
        /*001a*/ 	.short	0x005a
        /*001c*/ 	.short	0x0082
	.zero		2


//--------------------- .nv.info                  --------------------------
	.section	.nv.info,"",@"SHT_CUDA_INFO"
	.align	4


	//----- nvinfo : EIATTR_REGCOUNT
	.align		4
        /*0000*/ 	.byte	0x04, 0x2f
        /*0002*/ 	.short	(.L_15 - .L_14)
	.align		4
.L_14:
        /*0004*/ 	.word	index@(_ZN7cutlass13device_kernelINS_4gemm6kernel13GemmUniversalIN4cute5tupleIJiiiiEEENS1_10collective13CollectiveMmaINS1_34MainloopSm90TmaGmmaWarpSpecializedILi12ENS5_IJNS4_1CILi2EEENSA_ILi1EEESC_EEENS1_32KernelTmaWarpSpecializedPingpongEEENS5_IJNSA_ILi64EEENSA_ILi512EEENSA_ILi16EEEEEENS_10bfloat16_tENS5_IJlSC_lEEESK_SL_NS4_8TiledMMAINS4_8MMA_AtomIJNS4_4SM904GMMA28MMA_64x256x16_F32BF16BF16_SSILNSP_5MajorE0ELSR_0ELNSP_7ScaleInE1ELSS_1EEEEEENS4_6LayoutINS5_IJSC_SC_SC_EEENS5_IJNSA_ILi0EEESX_SX_EEEEENS5_IJNS4_10UnderscoreES10_S10_EEEEENS4_13SM90_TMA_LOADENS4_14ComposedLayoutINS4_7SwizzleILi1ELi4ELi3EEENS4_18smem_ptr_flag_bitsILi16EEENSV_INS5_IJNSA_ILi8EEESI_EEENS5_IJSI_SC_EEEEEEEvNS4_8identityENS4_23SM90_TMA_LOAD_MULTICASTES1D_vS1E_EENS_8epilogue10collective6detail29Sm90TmaWarpSpecializedAdapterINS1I_15DefaultEpilogueISK_SL_SL_NS1H_6thread17LinearCombinationISK_Li1EffLNS1M_9ScaleType4KindE0ELNS_15FloatRoundStyleE2ESK_EENS1_15EpilogueDefaultEEEEEvvEEEEvNT_6ParamsE)
        /*0008*/ 	.word	0x000000a8


	//----- nvinfo : EIATTR_FRAME_SIZE
	.align		4
.L_15:
        /*000c*/ 	.byte	0x04, 0x11
        /*000e*/ 	.short	(.L_17 - .L_16)
	.align		4
.L_16:
        /*0010*/ 	.word	index@(_ZN7cutlass13device_kernelINS_4gemm6kernel13GemmUniversalIN4cute5tupleIJiiiiEEENS1_10collective13CollectiveMmaINS1_34MainloopSm90TmaGmmaWarpSpecializedILi12ENS5_IJNS4_1CILi2EEENSA_ILi1EEESC_EEENS1_32KernelTmaWarpSpecializedPingpongEEENS5_IJNSA_ILi64EEENSA_ILi512EEENSA_ILi16EEEEEENS_10bfloat16_tENS5_IJlSC_lEEESK_SL_NS4_8TiledMMAINS4_8MMA_AtomIJNS4_4SM904GMMA28MMA_64x256x16_F32BF16BF16_SSILNSP_5MajorE0ELSR_0ELNSP_7ScaleInE1ELSS_1EEEEEENS4_6LayoutINS5_IJSC_SC_SC_EEENS5_IJNSA_ILi0EEESX_SX_EEEEENS5_IJNS4_10UnderscoreES10_S10_EEEEENS4_13SM90_TMA_LOADENS4_14ComposedLayoutINS4_7SwizzleILi1ELi4ELi3EEENS4_18smem_ptr_flag_bitsILi16EEENSV_INS5_IJNSA_ILi8EEESI_EEENS5_IJSI_SC_EEEEEEEvNS4_8identityENS4_23SM90_TMA_LOAD_MULTICASTES1D_vS1E_EENS_8epilogue10collective6detail29Sm90TmaWarpSpecializedAdapterINS1I_15DefaultEpilogueISK_SL_SL_NS1H_6thread17LinearCombinationISK_Li1EffLNS1M_9ScaleType4KindE0ELNS_15FloatRoundStyleE2ESK_EENS1_15EpilogueDefaultEEEEEvvEEEEvNT_6ParamsE)
        /*0014*/ 	.word	0x000002d0


	//----- nvinfo : EIATTR_MIN_STACK_SIZE
	.align		4
.L_17:
        /*0018*/ 	.byte	0x04, 0x12
        /*001a*/ 	.short	(.L_19 - .L_18)
	.align		4
.L_18:
        /*001c*/ 	.word	index@(_ZN7cutlass13device_kernelINS_4gemm6kernel13GemmUniversalIN4cute5tupleIJiiiiEEENS1_10collective13CollectiveMmaINS1_34MainloopSm90TmaGmmaWarpSpecializedILi12ENS5_IJNS4_1CILi2EEENSA_ILi1EEESC_EEENS1_32KernelTmaWarpSpecializedPingpongEEENS5_IJNSA_ILi64EEENSA_ILi512EEENSA_ILi16EEEEEENS_10bfloat16_tENS5_IJlSC_lEEESK_SL_NS4_8TiledMMAINS4_8MMA_AtomIJNS4_4SM904GMMA28MMA_64x256x16_F32BF16BF16_SSILNSP_5MajorE0ELSR_0ELNSP_7ScaleInE1ELSS_1EEEEEENS4_6LayoutINS5_IJSC_SC_SC_EEENS5_IJNSA_ILi0EEESX_SX_EEEEENS5_IJNS4_10UnderscoreES10_S10_EEEEENS4_13SM90_TMA_LOADENS4_14ComposedLayoutINS4_7SwizzleILi1ELi4ELi3EEENS4_18smem_ptr_flag_bitsILi16EEENSV_INS5_IJNSA_ILi8EEESI_EEENS5_IJSI_SC_EEEEEEEvNS4_8identityENS4_23SM90_TMA_LOAD_MULTICASTES1D_vS1E_EENS_8epilogue10collective6detail29Sm90TmaWarpSpecializedAdapterINS1I_15DefaultEpilogueISK_SL_SL_NS1H_6thread17LinearCombinationISK_Li1EffLNS1M_9ScaleType4KindE0ELNS_15FloatRoundStyleE2ESK_EENS1_15EpilogueDefaultEEEEEvvEEEEvNT_6ParamsE)
        /*0020*/ 	.word	0x000002d0
.L_19:


//--------------------- .nv.compat                --------------------------
	.section	.nv.compat,"",@"SHT_CUDA_COMPAT_INFO"
	.align	4
        /*0000*/ 	.byte	0x02, 0x09, 0x01, 0x00, 0x02, 0x02, 0x04, 0x00, 0x02, 0x05, 0x05, 0x00, 0x03, 0x07, 0x01, 0x01
        /*0010*/ 	.byte	0x02, 0x03, 0x01, 0x00, 0x02, 0x06, 0x01, 0x00, 0x04, 0x0b, 0x08, 0x00, 0x00, 0x00, 0x00, 0x00
        /*0020*/ 	.byte	0x00, 0x00, 0x00, 0x00


//--------------------- .nv.info._ZN7cutlass13device_kernelINS_4gemm6kernel13GemmUniversalIN4cute5tupleIJiiiiEEENS1_10collective13CollectiveMmaINS1_34MainloopSm90TmaGmmaWarpSpecializedILi12ENS5_IJNS4_1CILi2EEENSA_ILi1EEESC_EEENS1_32KernelTmaWarpSpecializedPingpongEEENS5_IJNSA_ILi64EEENSA_ILi512EEENSA_ILi16EEEEEENS_10bfloat16_tENS5_IJlSC_lEEESK_SL_NS4_8TiledMMAINS4_8MMA_AtomIJNS4_4SM904GMMA28MMA_64x256x16_F32BF16BF16_SSILNSP_5MajorE0ELSR_0ELNSP_7ScaleInE1ELSS_1EEEEEENS4_6LayoutINS5_IJSC_SC_SC_EEENS5_IJNSA_ILi0EEESX_SX_EEEEENS5_IJNS4_10UnderscoreES10_S10_EEEEENS4_13SM90_TMA_LOADENS4_14ComposedLayoutINS4_7SwizzleILi1ELi4ELi3EEENS4_18smem_ptr_flag_bitsILi16EEENSV_INS5_IJNSA_ILi8EEESI_EEENS5_IJSI_SC_EEEEEEEvNS4_8identityENS4_23SM90_TMA_LOAD_MULTICASTES1D_vS1E_EENS_8epilogue10collective6detail29Sm90TmaWarpSpecializedAdapterINS1I_15DefaultEpilogueISK_SL_SL_NS1H_6thread17LinearCombinationISK_Li1EffLNS1M_9ScaleType4KindE0ELNS_15FloatRoundStyleE2ESK_EENS1_15EpilogueDefaultEEEEEvvEEEEvNT_6ParamsE --------------------------
	.section	.nv.info._ZN7cutlass13device_kernelINS_4gemm6kernel13GemmUniversalIN4cute5tupleIJiiiiEEENS1_10collective13CollectiveMmaINS1_34MainloopSm90TmaGmmaWarpSpecializedILi12ENS5_IJNS4_1CILi2EEENSA_ILi1EEESC_EEENS1_32KernelTmaWarpSpecializedPingpongEEENS5_IJNSA_ILi64EEENSA_ILi512EEENSA_ILi16EEEEEENS_10bfloat16_tENS5_IJlSC_lEEESK_SL_NS4_8TiledMMAINS4_8MMA_AtomIJNS4_4SM904GMMA28MMA_64x256x16_F32BF16BF16_SSILNSP_5MajorE0ELSR_0ELNSP_7ScaleInE1ELSS_1EEEEEENS4_6LayoutINS5_IJSC_SC_SC_EEENS5_IJNSA_ILi0EEESX_SX_EEEEENS5_IJNS4_10UnderscoreES10_S10_EEEEENS4_13SM90_TMA_LOADENS4_14ComposedLayoutINS4_7SwizzleILi1ELi4ELi3EEENS4_18smem_ptr_flag_bitsILi16EEENSV_INS5_IJNSA_ILi8EEESI_EEENS5_IJSI_SC_EEEEEEEvNS4_8identityENS4_23SM90_TMA_LOAD_MULTICASTES1D_vS1E_EENS_8epilogue10collective6detail29Sm90TmaWarpSpecializedAdapterINS1I_15DefaultEpilogueISK_SL_SL_NS1H_6thread17LinearCombinationISK_Li1EffLNS1M_9ScaleType4KindE0ELNS_15FloatRoundStyleE2ESK_EENS1_15EpilogueDefaultEEEEEvvEEEEvNT_6ParamsE,"",@"SHT_CUDA_INFO"
	.sectionflags	@""
	.align	4


	//----- nvinfo : EIATTR_CUDA_API_VERSION
	.align		4
        /*0000*/ 	.byte	0x04, 0x37
        /*0002*/ 	.short	(.L_21 - .L_20)
.L_20:
        /*0004*/ 	.word	0x00000082


	//----- nvinfo : EIATTR_KPARAM_INFO
	.align		4
.L_21:
        /*0008*/ 	.byte	0x04, 0x17
        /*000a*/ 	.short	(.L_23 - .L_22)
.L_22:
        /*000c*/ 	.word	0x00000000
        /*0010*/ 	.short	0x0000
        /*0012*/ 	.short	0x0070
        /*0014*/ 	.byte	0x00, 0xf0, 0x01, 0x10


	//----- nvinfo : EIATTR_SPARSE_MMA_MASK
	.align		4
.L_23:
        /*0018*/ 	.byte	0x03, 0x50
        /*001a*/ 	.short	0x0000


	//----- nvinfo : EIATTR_MAXREG_COUNT
	.align		4
        /*001c*/ 	.byte	0x03, 0x1b
        /*001e*/ 	.short	0x00a8


	//----- nvinfo : EIATTR_NUM_BARRIERS
	.align		4
        /*0020*/ 	.byte	0x02, 0x4c
        /*0022*/ 	.byte	0x01
	.zero		1


	//----- nvinfo : EIATTR_EXTERNS
	.align		4
        /*0024*/ 	.byte	0x04, 0x0f
        /*0026*/ 	.short	(.L_25 - .L_24)


	//   ....[0]....
	.align		4
.L_24:
        /*0028*/ 	.word	index@(__assertfail)


	//----- nvinfo : EIATTR_ANNOTATIONS
	.align		4
.L_25:
        /*002c*/ 	.byte	0x04, 0x55
        /*002e*/ 	.short	(.L_27 - .L_26)


	//   ....[0]....
.L_26:
        /*0030*/ 	.word	0x00000001
        /*0034*/ 	.byte	0x40, 0x0f, 0x00, 0x00, 0x01, 0x00, 0x00, 0x00, 0x70, 0x0f, 0x00, 0x00, 0x01, 0x00, 0x00, 0x00
        /* <DEDUP_REMOVED lines=265> */
        /*10d4*/ 	.byte	0x40, 0x46, 0x01, 0x00, 0x01, 0x00, 0x00, 0x00, 0x60, 0x46, 0x01, 0x00


	//----- nvinfo : EIATTR_MERCURY_ISA_VERSION
	.align		4
.L_27:
        /*10e0*/ 	.byte	0x03, 0x5f
        /*10e2*/ 	.short	0x0101


	//----- nvinfo : EIATTR_INT_WARP_WIDE_INSTR_OFFSETS
	.align		4
        /*10e4*/ 	.byte	0x04, 0x31
        /*10e6*/ 	.short	(.L_29 - .L_28)


	//   ....[0]....
.L_28:
        /*10e8*/ 	.word	0x00000690


	//   ....[1]....
        /*10ec*/ 	.word	0x000007a0


	//   ....[2]....
        /*10f0*/ 	.word	0x000007b0


	//   ....[3]....
        /*10f4*/ 	.word	0x000007c0


	//   ....[4]....
        /*10f8*/ 	.word	0x000007e0


	//   ....[5]....
        /*10fc*/ 	.word	0x000008f0


	//   ....[6]....
        /*1100*/ 	.word	0x00000910


	//   ....[7]....
        /*1104*/ 	.word	0x00000970


	//   ....[8]....
        /*1108*/ 	.word	0x00002f00


	//----- nvinfo : EIATTR_COOP_GROUP_MASK_REGIDS
	.align		4
.L_29:
        /*110c*/ 	.byte	0x04, 0x29
        /*110e*/ 	.short	(.L_31 - .L_30)


	//   ....[0]....
.L_30:
        /*1110*/ 	.word	0xffffffff


	//   ....[1]....
        /*1114*/ 	.word	0xffffffff


	//   ....[2]....
        /*1118*/ 	.word	0xffffffff


	//   ....[3]....
        /*111c*/ 	.word	0xffffffff


	//   ....[4]....
        /*1120*/ 	.word	0xffffffff


	//   ....[5]....
        /*1124*/ 	.word	0xffffffff


	//   ....[6]....
        /*1128*/ 	.word	0xffffffff


	//----- nvinfo : EIATTR_COOP_GROUP_INSTR_OFFSETS
	.align		4
.L_31:
        /*112c*/ 	.byte	0x04, 0x28
        /*112e*/ 	.short	(.L_33 - .L_32)


	//   ....[0]....
.L_32:
        /*1130*/ 	.word	0x00000070


	//   ....[1]....
        /*1134*/ 	.word	0x00000090


	//   ....[2]....
        /*1138*/ 	.word	0x00000190


	//   ....[3]....
        /*113c*/ 	.word	0x000004d0


	//   ....[4]....
        /*1140*/ 	.word	0x00000510


	//   ....[5]....
        /*1144*/ 	.word	0x00000860


	//   ....[6]....
        /*1148*/ 	.word	0x00000ab0


	//----- nvinfo : EIATTR_REG_RECONFIG
	.align		4
.L_33:
        /*114c*/ 	.byte	0x01, 0x54
	.zero		2


	//----- nvinfo : EIATTR_SYSCALL_OFFSETS
	.align		4
        /*1150*/ 	.byte	0x04, 0x46
        /*1152*/ 	.short	(.L_35 - .L_34)


	//   ....[0]....
.L_34:
        /*1154*/ 	.word	0x000019e0


	//----- nvinfo : EIATTR_MBARRIER_INSTR_OFFSETS
	.align		4
.L_35:
        /*1158*/ 	.byte	0x04, 0x39
        /*115a*/ 	.short	(.L_37 - .L_36)


	//   ....[0]....
.L_36:
        /*115c*/ 	.word	0x00000330
        /*1160*/ 	.word	0x000000ff
        /*1164*/ 	.word	0x00000000
        /*1168*/ 	.short	0x0100
        /*116a*/ 	.byte	0x05
	.zero		1


	//   ....[1]....
        /*116c*/ 	.word	0x00000340
        /*1170*/ 	.word	0x000000ff
        /*1174*/ 	.word	0x00000060
        /*1178*/ 	.short	0x0100
        /*117a*/ 	.byte	0x05
	.zero		1


	//   ....[2]....
        /*117c*/ 	.word	0x00000350
        /*1180*/ 	.word	0x000000ff
        /*1184*/ 	.word	0x00000008
        /*1188*/ 	.short	0x0100
        /*118a*/ 	.byte	0x05
	.zero		1


	//   ....[3]....
        /*118c*/ 	.word	0x00000360
        /*1190*/ 	.word	0x000000ff
        /*1194*/ 	.word	0x00000068
        /*1198*/ 	.short	0x0100
        /*119a*/ 	.byte	0x05
	.zero		1


	//   ....[4]....
        /*119c*/ 	.word	0x00000370
        /*11a0*/ 	.word	0x000000ff
        /*11a4*/ 	.word	0x00000010
        /*11a8*/ 	.short	0x0100
        /*11aa*/ 	.byte	0x05
	.zero		1


	//   ....[5]....
        /*11ac*/ 	.word	0x00000380
        /*11b0*/ 	.word	0x000000ff
        /*11b4*/ 	.word	0x00000070
        /*11b8*/ 	.short	0x0100
        /*11ba*/ 	.byte	0x05
	.zero		1


	//   ....[6]....
        /*11bc*/ 	.word	0x00000390
        /*11c0*/ 	.word	0x000000ff
        /*11c4*/ 	.word	0x00000018
        /*11c8*/ 	.short	0x0100
        /*11ca*/ 	.byte	0x05
	.zero		1


	//   ....[7]....
        /*11cc*/ 	.word	0x000003a0
        /*11d0*/ 	.word	0x000000ff
        /*11d4*/ 	.word	0x00000078
        /*11d8*/ 	.short	0x0100
        /*11da*/ 	.byte	0x05
	.zero		1


	//   ....[8]....
        /*11dc*/ 	.word	0x000003b0
        /*11e0*/ 	.word	0x000000ff
        /*11e4*/ 	.word	0x00000020
        /*11e8*/ 	.short	0x0100
        /*11ea*/ 	.byte	0x05
	.zero		1


	//   ....[9]....
        /*11ec*/ 	.word	0x000003c0
        /*11f0*/ 	.word	0x000000ff
        /*11f4*/ 	.word	0x00000080
        /*11f8*/ 	.short	0x0100
        /*11fa*/ 	.byte	0x05
	.zero		1


	//   ....[10]....
        /*11fc*/ 	.word	0x000003d0
        /*1200*/ 	.word	0x000000ff
        /*1204*/ 	.word	0x00000028
        /*1208*/ 	.short	0x0100
        /*120a*/ 	.byte	0x05
	.zero		1


	//   ....[11]....
        /*120c*/ 	.word	0x000003e0
        /*1210*/ 	.word	0x000000ff
        /*1214*/ 	.word	0x00000088
        /*1218*/ 	.short	0x0100
        /*121a*/ 	.byte	0x05
	.zero		1


	//   ....[12]....
        /*121c*/ 	.word	0x000003f0
        /*1220*/ 	.word	0x000000ff
        /*1224*/ 	.word	0x00000030
        /*1228*/ 	.short	0x0100
        /*122a*/ 	.byte	0x05
	.zero		1


	//   ....[13]....
        /*122c*/ 	.word	0x00000400
        /*1230*/ 	.word	0x000000ff
        /*1234*/ 	.word	0x00000090
        /*1238*/ 	.short	0x0100
        /*123a*/ 	.byte	0x05
	.zero		1


	//   ....[14]....
        /*123c*/ 	.word	0x00000410
        /*1240*/ 	.word	0x000000ff
        /*1244*/ 	.word	0x00000038
        /*1248*/ 	.short	0x0100
        /*124a*/ 	.byte	0x05
	.zero		1


	//   ....[15]....
        /*124c*/ 	.word	0x00000420
        /*1250*/ 	.word	0x000000ff
        /*1254*/ 	.word	0x00000098
        /*1258*/ 	.short	0x0100
        /*125a*/ 	.byte	0x05
	.zero		1


	//   ....[16]....
        /*125c*/ 	.word	0x00000430
        /*1260*/ 	.word	0x000000ff
        /*1264*/ 	.word	0x00000040
        /*1268*/ 	.short	0x0100
        /*126a*/ 	.byte	0x05
	.zero		1


	//   ....[17]....
        /*126c*/ 	.word	0x00000440
        /*1270*/ 	.word	0x000000ff
        /*1274*/ 	.word	0x000000a0
        /*1278*/ 	.short	0x0100
        /*127a*/ 	.byte	0x05
	.zero		1


	//   ....[18]....
        /*127c*/ 	.word	0x00000450
        /*1280*/ 	.word	0x000000ff
        /*1284*/ 	.word	0x00000048
        /*1288*/ 	.short	0x0100
        /*128a*/ 	.byte	0x05
	.zero		1


	//   ....[19]....
        /*128c*/ 	.word	0x00000460
        /*1290*/ 	.word	0x000000ff
        /*1294*/ 	.word	0x000000a8
        /*1298*/ 	.short	0x0100
        /*129a*/ 	.byte	0x05
	.zero		1


	//   ....[20]....
        /*129c*/ 	.word	0x00000470
        /*12a0*/ 	.word	0x000000ff
        /*12a4*/ 	.word	0x00000050
        /*12a8*/ 	.short	0x0100
        /*12aa*/ 	.byte	0x05
	.zero		1


	//   ....[21]....
        /*12ac*/ 	.word	0x00000480
        /*12b0*/ 	.word	0x000000ff
        /*12b4*/ 	.word	0x000000b0
        /*12b8*/ 	.short	0x0100
        /*12ba*/ 	.byte	0x05
	.zero		1


	//   ....[22]....
        /*12bc*/ 	.word	0x00000490
        /*12c0*/ 	.word	0x000000ff
        /*12c4*/ 	.word	0x00000058
        /*12c8*/ 	.short	0x0100
        /*12ca*/ 	.byte	0x05
	.zero		1


	//   ....[23]....
        /*12cc*/ 	.word	0x000004a0
        /*12d0*/ 	.word	0x000000ff
        /*12d4*/ 	.word	0x000000b8
        /*12d8*/ 	.short	0x0100
        /*12da*/ 	.byte	0x05
	.zero		1


	//   ....[24]....
        /*12dc*/ 	.word	0x00000930
        /*12e0*/ 	.word	0x000000ff
        /*12e4*/ 	.word	0x000000f0
        /*12e8*/ 	.short	0x0100
        /*12ea*/ 	.byte	0x05
	.zero		1


	//   ....[25]....
        /*12ec*/ 	.word	0x000009e0
        /*12f0*/ 	.word	0x000000ff
        /*12f4*/ 	.word	0x000000f8
        /*12f8*/ 	.short	0x0100
        /*12fa*/ 	.byte	0x05
	.zero		1


	//   ....[26]....
        /*12fc*/ 	.word	0x00000a30
        /*1300*/ 	.word	0x000000ff
        /*1304*/ 	.word	0x000000d0
        /*1308*/ 	.short	0x0100
        /*130a*/ 	.byte	0x0a
	.zero		1


	//   ....[27]....
        /*130c*/ 	.word	0x00000a40
        /*1310*/ 	.word	0x000000ff
        /*1314*/ 	.word	0x000000d8
        /*1318*/ 	.short	0x0100
        /*131a*/ 	.byte	0x0a
	.zero		1


	//   ....[28]....
        /*131c*/ 	.word	0x00000a50
        /*1320*/ 	.word	0x000000ff
        /*1324*/ 	.word	0x000000e0
        /*1328*/ 	.short	0x0100
        /*132a*/ 	.byte	0x0a
	.zero		1


	//   ....[29]....
        /*132c*/ 	.word	0x00000a60
        /*1330*/ 	.word	0x000000ff
        /*1334*/ 	.word	0x000000e8
        /*1338*/ 	.short	0x0100
        /*133a*/ 	.byte	0x0a
	.zero		1


	//   ....[30]....
        /*133c*/ 	.word	0x000018c0
        /*1340*/ 	.word	0x00000098
        /*1344*/ 	.word	0x00000000
        /*1348*/ 	.short	0x010a
        /*134a*/ 	.byte	0x29
	.zero		1


	//   ....[31]....
        /*134c*/ 	.word	0x00001a80
        /*1350*/ 	.word	0x00000003
        /*1354*/ 	.word	0x00000000
        /*1358*/ 	.short	0x010a
        /*135a*/ 	.byte	0x3f
	.zero		1


	//   ....[32]....
        /*135c*/ 	.word	0x00001ae0
        /*1360*/ 	.word	0x00000003
        /*1364*/ 	.word	0x00000000
        /*1368*/ 	.short	0x010a
        /*136a*/ 	.byte	0x3f
	.zero		1


	//   ....[33]....
        /*136c*/ 	.word	0x00002120
        /*1370*/ 	.word	0x000000ff
        /*1374*/ 	.word	0x00000000
        /*1378*/ 	.short	0x010a
        /*137a*/ 	.byte	0x04
	.zero		1


	//   ....[34]....
        /*137c*/ 	.word	0x00002160
        /*1380*/ 	.word	0x000000ff
        /*1384*/ 	.word	0x00000000
        /*1388*/ 	.short	0x010a
        /*138a*/ 	.byte	0x04
	.zero		1


	//   ....[35]....
        /*138c*/ 	.word	0x00002d90
        /*1390*/ 	.word	0x00000005
        /*1394*/ 	.word	0x00000000
        /*1398*/ 	.short	0x0101
        /*139a*/ 	.byte	0x3f
	.zero		1


	//   ....[36]....
        /*139c*/ 	.word	0x00002eb0
        /*13a0*/ 	.word	0x00000000
        /*13a4*/ 	.word	0x00000000
        /*13a8*/ 	.short	0x0101
        /*13aa*/ 	.byte	0x2b
	.zero		1


	//   ....[37]....
        /*13ac*/ 	.word	0x00002fb0
        /*13b0*/ 	.word	0x00000000
        /*13b4*/ 	.word	0x00000000
        /*13b8*/ 	.short	0x0101
        /*13ba*/ 	.byte	0x3f
	.zero		1


	//   ....[38]....
        /*13bc*/ 	.word	0x00003050
        /*13c0*/ 	.word	0x00000098
        /*13c4*/ 	.word	0x00000010
        /*13c8*/ 	.short	0x010a
        /*13ca*/ 	.byte	0x29
	.zero		1


	//   ....[39]....
        /*13cc*/ 	.word	0x000137f0
        /*13d0*/ 	.word	0x00000004
        /*13d4*/ 	.word	0x00000000
        /*13d8*/ 	.short	0x0101
        /*13da*/ 	.byte	0x2b
	.zero		1


	//   ....[40]....
        /*13dc*/ 	.word	0x000141c0
        /*13e0*/ 	.word	0x00000003
        /*13e4*/ 	.word	0x00000060
        /*13e8*/ 	.short	0x010a
        /*13ea*/ 	.byte	0x3f
	.zero		1


	//   ....[41]....
        /*13ec*/ 	.word	0x00014570
        /*13f0*/ 	.word	0x00000002
        /*13f4*/ 	.word	0x000000f8
        /*13f8*/ 	.short	0x0101
        /*13fa*/ 	.byte	0x3f
	.zero		1


	//   ....[42]....
        /*13fc*/ 	.word	0x00014d30
        /*1400*/ 	.word	0x00000005
        /*1404*/ 	.word	0x00000000
        /*1408*/ 	.short	0x010a
        /*140a*/ 	.byte	0x3f
	.zero		1


	//   ....[43]....
        /*140c*/ 	.word	0x00014dc0
        /*1410*/ 	.word	0x00000007
        /*1414*/ 	.word	0x00000000
        /*1418*/ 	.short	0x010a
        /*141a*/ 	.byte	0x3f
	.zero		1


	//   ....[44]....
        /*141c*/ 	.word	0x00014e50
        /*1420*/ 	.word	0x00000007
        /*1424*/ 	.word	0x00000000
        /*1428*/ 	.short	0x010a
        /*142a*/ 	.byte	0x3f
	.zero		1


	//   ....[45]....
        /*142c*/ 	.word	0x00014ee0
        /*1430*/ 	.word	0x00000007
        /*1434*/ 	.word	0x00000000
        /*1438*/ 	.short	0x010a
        /*143a*/ 	.byte	0x3f
	.zero		1


	//   ....[46]....
        /*143c*/ 	.word	0x00014f70
        /*1440*/ 	.word	0x00000007
        /*1444*/ 	.word	0x00000000
        /*1448*/ 	.short	0x010a
        /*144a*/ 	.byte	0x3f
	.zero		1


	//   ....[47]....
        /*144c*/ 	.word	0x00015000
        /*1450*/ 	.word	0x00000007
        /*1454*/ 	.word	0x00000000
        /*1458*/ 	.short	0x010a
        /*145a*/ 	.byte	0x3f
	.zero		1


	//   ....[48]....
        /*145c*/ 	.word	0x00015090
        /*1460*/ 	.word	0x00000007
        /*1464*/ 	.word	0x00000000
        /*1468*/ 	.short	0x010a
        /*146a*/ 	.byte	0x3f
	.zero		1


	//   ....[49]....
        /*146c*/ 	.word	0x00015120
        /*1470*/ 	.word	0x00000007
        /*1474*/ 	.word	0x00000000
        /*1478*/ 	.short	0x010a
        /*147a*/ 	.byte	0x3f
	.zero		1


	//   ....[50]....
        /*147c*/ 	.word	0x000151b0
        /*1480*/ 	.word	0x00000007
        /*1484*/ 	.word	0x00000000
        /*1488*/ 	.short	0x010a
        /*148a*/ 	.byte	0x3f
	.zero		1


	//   ....[51]....
        /*148c*/ 	.word	0x00015240
        /*1490*/ 	.word	0x00000007
        /*1494*/ 	.word	0x00000000
        /*1498*/ 	.short	0x010a
        /*149a*/ 	.byte	0x3f
	.zero		1


	//   ....[52]....
        /*149c*/ 	.word	0x000152d0
        /*14a0*/ 	.word	0x00000007
        /*14a4*/ 	.word	0x00000000
        /*14a8*/ 	.short	0x010a
        /*14aa*/ 	.byte	0x3f
	.zero		1


	//   ....[53]....
        /*14ac*/ 	.word	0x00015360
        /*14b0*/ 	.word	0x00000003
        /*14b4*/ 	.word	0x00000000
        /*14b8*/ 	.short	0x010a
        /*14ba*/ 	.byte	0x3f
	.zero		1


	//   ....[54]....
        /*14bc*/ 	.word	0x000153d0
        /*14c0*/ 	.word	0x00000000
        /*14c4*/ 	.word	0x00000000
        /*14c8*/ 	.short	0x010a
        /*14ca*/ 	.byte	0x3f
	.zero		1


	//   ....[55]....
        /*14cc*/ 	.word	0x00015420
        /*14d0*/ 	.word	0x00000003
        /*14d4*/ 	.word	0x00000000
        /*14d8*/ 	.short	0x010a
        /*14da*/ 	.byte	0x3f
	.zero		1


	//   ....[56]....
        /*14dc*/ 	.word	0x00015480
        /*14e0*/ 	.word	0x00000006
        /*14e4*/ 	.word	0x00000000
        /*14e8*/ 	.short	0x010a
        /*14ea*/ 	.byte	0x3f
	.zero		1


	//   ....[57]....
        /*14ec*/ 	.word	0x000154e0
        /*14f0*/ 	.word	0x00000003
        /*14f4*/ 	.word	0x00000010
        /*14f8*/ 	.short	0x010a
        /*14fa*/ 	.byte	0x3f
	.zero		1


	//   ....[58]....
        /*14fc*/ 	.word	0x000155b0
        /*1500*/ 	.word	0x00000003
        /*1504*/ 	.word	0x00000060
        /*1508*/ 	.short	0x010a
        /*150a*/ 	.byte	0x3f
	.zero		1


	//   ....[59]....
        /*150c*/ 	.word	0x00015680
        /*1510*/ 	.word	0x00000005
        /*1514*/ 	.word	0x00000000
        /*1518*/ 	.short	0x010a
        /*151a*/ 	.byte	0x3f
	.zero		1


	//   ....[60]....
        /*151c*/ 	.word	0x000156d0
        /*1520*/ 	.word	0x00000007
        /*1524*/ 	.word	0x00000000
        /*1528*/ 	.short	0x010a
        /*152a*/ 	.byte	0x3f
	.zero		1


	//   ....[61]....
        /*152c*/ 	.word	0x00015720
        /*1530*/ 	.word	0x00000007
        /*1534*/ 	.word	0x00000000
        /*1538*/ 	.short	0x010a
        /*153a*/ 	.byte	0x3f
	.zero		1


	//   ....[62]....
        /*153c*/ 	.word	0x00015770
        /*1540*/ 	.word	0x00000007
        /*1544*/ 	.word	0x00000000
        /*1548*/ 	.short	0x010a
        /*154a*/ 	.byte	0x3f
	.zero		1


	//   ....[63]....
        /*154c*/ 	.word	0x000157c0
        /*1550*/ 	.word	0x00000007
        /*1554*/ 	.word	0x00000000
        /*1558*/ 	.short	0x010a
        /*155a*/ 	.byte	0x3f
	.zero		1


	//   ....[64]....
        /*155c*/ 	.word	0x00015810
        /*1560*/ 	.word	0x00000007
        /*1564*/ 	.word	0x00000000
        /*1568*/ 	.short	0x010a
        /*156a*/ 	.byte	0x3f
	.zero		1


	//   ....[65]....
        /*156c*/ 	.word	0x00015860
        /*1570*/ 	.word	0x00000007
        /*1574*/ 	.word	0x00000000
        /*1578*/ 	.short	0x010a
        /*157a*/ 	.byte	0x3f
	.zero		1


	//   ....[66]....
        /*157c*/ 	.word	0x000158b0
        /*1580*/ 	.word	0x00000007
        /*1584*/ 	.word	0x00000000
        /*1588*/ 	.short	0x010a
        /*158a*/ 	.byte	0x3f
	.zero		1


	//   ....[67]....
        /*158c*/ 	.word	0x00015900
        /*1590*/ 	.word	0x00000007
        /*1594*/ 	.word	0x00000000
        /*1598*/ 	.short	0x010a
        /*159a*/ 	.byte	0x3f
	.zero		1


	//   ....[68]....
        /*159c*/ 	.word	0x00015950
        /*15a0*/ 	.word	0x00000007
        /*15a4*/ 	.word	0x00000000
        /*15a8*/ 	.short	0x010a
        /*15aa*/ 	.byte	0x3f
	.zero		1


	//   ....[69]....
        /*15ac*/ 	.word	0x000159a0
        /*15b0*/ 	.word	0x00000007
        /*15b4*/ 	.word	0x00000000
        /*15b8*/ 	.short	0x010a
        /*15ba*/ 	.byte	0x3f
	.zero		1


	//----- nvinfo : EIATTR_NUM_MBARRIERS
	.align		4
.L_37:
        /*15bc*/ 	.byte	0x03, 0x38
        /*15be*/ 	.short	0x001e


	//----- nvinfo : EIATTR_EXIT_INSTR_OFFSETS
	.align		4
        /*15c0*/ 	.byte	0x04, 0x1c
        /*15c2*/ 	.short	(.L_39 - .L_38)


	//   ....[0]....
.L_38:
        /*15c4*/ 	.word	0x000015e0


	//   ....[1]....
        /*15c8*/ 	.word	0x00001640


	//   ....[2]....
        /*15cc*/ 	.word	0x00013ea0


	//   ....[3]....
        /*15d0*/ 	.word	0x00013ed0


	//   ....[4]....
        /*15d4*/ 	.word	0x000153b0


	//----- nvinfo : EIATTR_MAX_THREADS
	.align		4
.L_39:
        /*15d8*/ 	.byte	0x04, 0x05
        /*15da*/ 	.short	(.L_41 - .L_40)
.L_40:
        /*15dc*/ 	.word	0x00000180
        /*15e0*/ 	.word	0x00000001
        /*15e4*/ 	.word	0x00000001


	//----- nvinfo : EIATTR_CRS_STACK_SIZE
	.align		4
.L_41:
        /*15e8*/ 	.byte	0x04, 0x1e
        /*15ea*/ 	.short	(.L_43 - .L_42)
.L_42:
        /*15ec*/ 	.word	0x00000000


	//----- nvinfo : EIATTR_CBANK_PARAM_SIZE
	.align		4
.L_43:
        /*15f0*/ 	.byte	0x03, 0x19
        /*15f2*/ 	.short	0x0470


	//----- nvinfo : EIATTR_PARAM_CBANK
	.align		4
        /*15f4*/ 	.byte	0x04, 0x0a
        /*15f6*/ 	.short	(.L_45 - .L_44)
	.align		4
.L_44:
        /*15f8*/ 	.word	index@(.nv.constant0._ZN7cutlass13device_kernelINS_4gemm6kernel13GemmUniversalIN4cute5tupleIJiiiiEEENS1_10collective13CollectiveMmaINS1_34MainloopSm90TmaGmmaWarpSpecializedILi12ENS5_IJNS4_1CILi2EEENSA_ILi1EEESC_EEENS1_32KernelTmaWarpSpecializedPingpongEEENS5_IJNSA_ILi64EEENSA_ILi512EEENSA_ILi16EEEEEENS_10bfloat16_tENS5_IJlSC_lEEESK_SL_NS4_8TiledMMAINS4_8MMA_AtomIJNS4_4SM904GMMA28MMA_64x256x16_F32BF16BF16_SSILNSP_5MajorE0ELSR_0ELNSP_7ScaleInE1ELSS_1EEEEEENS4_6LayoutINS5_IJSC_SC_SC_EEENS5_IJNSA_ILi0EEESX_SX_EEEEENS5_IJNS4_10UnderscoreES10_S10_EEEEENS4_13SM90_TMA_LOADENS4_14ComposedLayoutINS4_7SwizzleILi1ELi4ELi3EEENS4_18smem_ptr_flag_bitsILi16EEENSV_INS5_IJNSA_ILi8EEESI_EEENS5_IJSI_SC_EEEEEEEvNS4_8identityENS4_23SM90_TMA_LOAD_MULTICASTES1D_vS1E_EENS_8epilogue10collective6detail29Sm90TmaWarpSpecializedAdapterINS1I_15DefaultEpilogueISK_SL_SL_NS1H_6thread17LinearCombinationISK_Li1EffLNS1M_9ScaleType4KindE0ELNS_15FloatRoundStyleE2ESK_EENS1_15EpilogueDefaultEEEEEvvEEEEvNT_6ParamsE)
        /*15fc*/ 	.short	0x0210
        /*15fe*/ 	.short	0x0470


	//----- nvinfo : EIATTR_SW_WAR
	.align		4
.L_45:
        /*1600*/ 	.byte	0x04, 0x36
        /*1602*/ 	.short	(.L_47 - .L_46)
.L_46:
        /*1604*/ 	.word	0x00000008
.L_47:


//--------------------- .nv.callgraph             --------------------------
	.section	.nv.callgraph,"",@"SHT_CUDA_CALLGRAPH"
	.align	4
	.sectionentsize	8
	.align		4
        /*0000*/ 	.word	0x00000000
	.align		4
        /*0004*/ 	.word	0xffffffff
	.align		4
        /*0008*/ 	.word	index@(_ZN7cutlass13device_kernelINS_4gemm6kernel13GemmUniversalIN4cute5tupleIJiiiiEEENS1_10collective13CollectiveMmaINS1_34MainloopSm90TmaGmmaWarpSpecializedILi12ENS5_IJNS4_1CILi2EEENSA_ILi1EEESC_EEENS1_32KernelTmaWarpSpecializedPingpongEEENS5_IJNSA_ILi64EEENSA_ILi512EEENSA_ILi16EEEEEENS_10bfloat16_tENS5_IJlSC_lEEESK_SL_NS4_8TiledMMAINS4_8MMA_AtomIJNS4_4SM904GMMA28MMA_64x256x16_F32BF16BF16_SSILNSP_5MajorE0ELSR_0ELNSP_7ScaleInE1ELSS_1EEEEEENS4_6LayoutINS5_IJSC_SC_SC_EEENS5_IJNSA_ILi0EEESX_SX_EEEEENS5_IJNS4_10UnderscoreES10_S10_EEEEENS4_13SM90_TMA_LOADENS4_14ComposedLayoutINS4_7SwizzleILi1ELi4ELi3EEENS4_18smem_ptr_flag_bitsILi16EEENSV_INS5_IJNSA_ILi8EEESI_EEENS5_IJSI_SC_EEEEEEEvNS4_8identityENS4_23SM90_TMA_LOAD_MULTICASTES1D_vS1E_EENS_8epilogue10collective6detail29Sm90TmaWarpSpecializedAdapterINS1I_15DefaultEpilogueISK_SL_SL_NS1H_6thread17LinearCombinationISK_Li1EffLNS1M_9ScaleType4KindE0ELNS_15FloatRoundStyleE2ESK_EENS1_15EpilogueDefaultEEEEEvvEEEEvNT_6ParamsE)
	.align		4
        /*000c*/ 	.word	index@(__assertfail)
	.align		4
        /*0010*/ 	.word	0x00000000
	.align		4
        /*0014*/ 	.word	0xfffffffe
	.align		4
        /*0018*/ 	.word	0x00000000
	.align		4
        /*001c*/ 	.word	0xfffffffd
	.align		4
        /*0020*/ 	.word	0x00000000
	.align		4
        /*0024*/ 	.word	0xfffffffc


//--------------------- .nv.constant4             --------------------------
	.section	.nv.constant4,"a",@progbits
	.align	8
	.align		8
.nv.constant4:
        /*0000*/ 	.dword	__assertfail
	.align		8
        /*0008*/ 	.dword	__unnamed_1
	.align		8
        /*0010*/ 	.dword	_ZN39_INTERNAL_838477bd_4_k_cu_bb3a4092_71144cuda3std3__45__cpo5beginE
	.align		8
        /*0018*/ 	.dword	_ZN39_INTERNAL_838477bd_4_k_cu_bb3a4092_71144cuda3std3__45__cpo3endE
	.align		8
        /*0020*/ 	.dword	_ZN39_INTERNAL_838477bd_4_k_cu_bb3a4092_71144cuda3std3__45__cpo6cbeginE
	.align		8
        /*0028*/ 	.dword	_ZN39_INTERNAL_838477bd_4_k_cu_bb3a4092_71144cuda3std3__45__cpo4cendE
	.align		8
        /*0030*/ 	.dword	_ZN39_INTERNAL_838477bd_4_k_cu_bb3a4092_71144cuda3std3__441_GLOBAL__N__838477bd_4_k_cu_bb3a4092_71146ignoreE
	.align		8
        /*0038*/ 	.dword	_ZN39_INTERNAL_838477bd_4_k_cu_bb3a4092_71144cuda3std3__419piecewise_constructE
	.align		8
        /*0040*/ 	.dword	_ZN39_INTERNAL_838477bd_4_k_cu_bb3a4092_71144cuda3std3__48in_placeE
	.align		8
        /*0048*/ 	.dword	_ZN39_INTERNAL_838477bd_4_k_cu_bb3a4092_71144cuda3std6ranges3__45__cpo4swapE
	.align		8
        /*0050*/ 	.dword	_ZN39_INTERNAL_838477bd_4_k_cu_bb3a4092_71144cuda3std6ranges3__45__cpo9iter_moveE
	.align		8
        /*0058*/ 	.dword	_ZN39_INTERNAL_838477bd_4_k_cu_bb3a4092_71144cute7productE
	.align		8
        /*0060*/ 	.dword	_ZN39_INTERNAL_838477bd_4_k_cu_bb3a4092_71144cute1_E
	.align		8
        /*0068*/ 	.dword	$str$22
	.align		8
        /*0070*/ 	.dword	$str$23


//--------------------- .text._ZN7cutlass13device_kernelINS_4gemm6kernel13GemmUniversalIN4cute5tupleIJiiiiEEENS1_10collective13CollectiveMmaINS1_34MainloopSm90TmaGmmaWarpSpecializedILi12ENS5_IJNS4_1CILi2EEENSA_ILi1EEESC_EEENS1_32KernelTmaWarpSpecializedPingpongEEENS5_IJNSA_ILi64EEENSA_ILi512EEENSA_ILi16EEEEEENS_10bfloat16_tENS5_IJlSC_lEEESK_SL_NS4_8TiledMMAINS4_8MMA_AtomIJNS4_4SM904GMMA28MMA_64x256x16_F32BF16BF16_SSILNSP_5MajorE0ELSR_0ELNSP_7ScaleInE1ELSS_1EEEEEENS4_6LayoutINS5_IJSC_SC_SC_EEENS5_IJNSA_ILi0EEESX_SX_EEEEENS5_IJNS4_10UnderscoreES10_S10_EEEEENS4_13SM90_TMA_LOADENS4_14ComposedLayoutINS4_7SwizzleILi1ELi4ELi3EEENS4_18smem_ptr_flag_bitsILi16EEENSV_INS5_IJNSA_ILi8EEESI_EEENS5_IJSI_SC_EEEEEEEvNS4_8identityENS4_23SM90_TMA_LOAD_MULTICASTES1D_vS1E_EENS_8epilogue10collective6detail29Sm90TmaWarpSpecializedAdapterINS1I_15DefaultEpilogueISK_SL_SL_NS1H_6thread17LinearCombinationISK_Li1EffLNS1M_9ScaleType4KindE0ELNS_15FloatRoundStyleE2ESK_EENS1_15EpilogueDefaultEEEEEvvEEEEvNT_6ParamsE --------------------------
	.section	.text._ZN7cutlass13device_kernelINS_4gemm6kernel13GemmUniversalIN4cute5tupleIJiiiiEEENS1_10collective13CollectiveMmaINS1_34MainloopSm90TmaGmmaWarpSpecializedILi12ENS5_IJNS4_1CILi2EEENSA_ILi1EEESC_EEENS1_32KernelTmaWarpSpecializedPingpongEEENS5_IJNSA_ILi64EEENSA_ILi512EEENSA_ILi16EEEEEENS_10bfloat16_tENS5_IJlSC_lEEESK_SL_NS4_8TiledMMAINS4_8MMA_AtomIJNS4_4SM904GMMA28MMA_64x256x16_F32BF16BF16_SSILNSP_5MajorE0ELSR_0ELNSP_7ScaleInE1ELSS_1EEEEEENS4_6LayoutINS5_IJSC_SC_SC_EEENS5_IJNSA_ILi0EEESX_SX_EEEEENS5_IJNS4_10UnderscoreES10_S10_EEEEENS4_13SM90_TMA_LOADENS4_14ComposedLayoutINS4_7SwizzleILi1ELi4ELi3EEENS4_18smem_ptr_flag_bitsILi16EEENSV_INS5_IJNSA_ILi8EEESI_EEENS5_IJSI_SC_EEEEEEEvNS4_8identityENS4_23SM90_TMA_LOAD_MULTICASTES1D_vS1E_EENS_8epilogue10collective6detail29Sm90TmaWarpSpecializedAdapterINS1I_15DefaultEpilogueISK_SL_SL_NS1H_6thread17LinearCombinationISK_Li1EffLNS1M_9ScaleType4KindE0ELNS_15FloatRoundStyleE2ESK_EENS1_15EpilogueDefaultEEEEEvvEEEEvNT_6ParamsE,"ax",@progbits
	.align	128
.text._ZN7cutlass13device_kernelINS_4gemm6kernel13GemmUniversalIN4cute5tupleIJiiiiEEENS1_10collective13CollectiveMmaINS1_34MainloopSm90TmaGmmaWarpSpecializedILi12ENS5_IJNS4_1CILi2EEENSA_ILi1EEESC_EEENS1_32KernelTmaWarpSpecializedPingpongEEENS5_IJNSA_ILi64EEENSA_ILi512EEENSA_ILi16EEEEEENS_10bfloat16_tENS5_IJlSC_lEEESK_SL_NS4_8TiledMMAINS4_8MMA_AtomIJNS4_4SM904GMMA28MMA_64x256x16_F32BF16BF16_SSILNSP_5MajorE0ELSR_0ELNSP_7ScaleInE1ELSS_1EEEEEENS4_6LayoutINS5_IJSC_SC_SC_EEENS5_IJNSA_ILi0EEESX_SX_EEEEENS5_IJNS4_10UnderscoreES10_S10_EEEEENS4_13SM90_TMA_LOADENS4_14ComposedLayoutINS4_7SwizzleILi1ELi4ELi3EEENS4_18smem_ptr_flag_bitsILi16EEENSV_INS5_IJNSA_ILi8EEESI_EEENS5_IJSI_SC_EEEEEEEvNS4_8identityENS4_23SM90_TMA_LOAD_MULTICASTES1D_vS1E_EENS_8epilogue10collective6detail29Sm90TmaWarpSpecializedAdapterINS1I_15DefaultEpilogueISK_SL_SL_NS1H_6thread17LinearCombinationISK_Li1EffLNS1M_9ScaleType4KindE0ELNS_15FloatRoundStyleE2ESK_EENS1_15EpilogueDefaultEEEEEvvEEEEvNT_6ParamsE:
        .type           _ZN7cutlass13device_kernelINS_4gemm6kernel13GemmUniversalIN4cute5tupleIJiiiiEEENS1_10collective13CollectiveMmaINS1_34MainloopSm90TmaGmmaWarpSpecializedILi12ENS5_IJNS4_1CILi2EEENSA_ILi1EEESC_EEENS1_32KernelTmaWarpSpecializedPingpongEEENS5_IJNSA_ILi64EEENSA_ILi512EEENSA_ILi16EEEEEENS_10bfloat16_tENS5_IJlSC_lEEESK_SL_NS4_8TiledMMAINS4_8MMA_AtomIJNS4_4SM904GMMA28MMA_64x256x16_F32BF16BF16_SSILNSP_5MajorE0ELSR_0ELNSP_7ScaleInE1ELSS_1EEEEEENS4_6LayoutINS5_IJSC_SC_SC_EEENS5_IJNSA_ILi0EEESX_SX_EEEEENS5_IJNS4_10UnderscoreES10_S10_EEEEENS4_13SM90_TMA_LOADENS4_14ComposedLayoutINS4_7SwizzleILi1ELi4ELi3EEENS4_18smem_ptr_flag_bitsILi16EEENSV_INS5_IJNSA_ILi8EEESI_EEENS5_IJSI_SC_EEEEEEEvNS4_8identityENS4_23SM90_TMA_LOAD_MULTICASTES1D_vS1E_EENS_8epilogue10collective6detail29Sm90TmaWarpSpecializedAdapterINS1I_15DefaultEpilogueISK_SL_SL_NS1H_6thread17LinearCombinationISK_Li1EffLNS1M_9ScaleType4KindE0ELNS_15FloatRoundStyleE2ESK_EENS1_15EpilogueDefaultEEEEEvvEEEEvNT_6ParamsE,@function
        .size           _ZN7cutlass13device_kernelINS_4gemm6kernel13GemmUniversalIN4cute5tupleIJiiiiEEENS1_10collective13CollectiveMmaINS1_34MainloopSm90TmaGmmaWarpSpecializedILi12ENS5_IJNS4_1CILi2EEENSA_ILi1EEESC_EEENS1_32KernelTmaWarpSpecializedPingpongEEENS5_IJNSA_ILi64EEENSA_ILi512EEENSA_ILi16EEEEEENS_10bfloat16_tENS5_IJlSC_lEEESK_SL_NS4_8TiledMMAINS4_8MMA_AtomIJNS4_4SM904GMMA28MMA_64x256x16_F32BF16BF16_SSILNSP_5MajorE0ELSR_0ELNSP_7ScaleInE1ELSS_1EEEEEENS4_6LayoutINS5_IJSC_SC_SC_EEENS5_IJNSA_ILi0EEESX_SX_EEEEENS5_IJNS4_10UnderscoreES10_S10_EEEEENS4_13SM90_TMA_LOADENS4_14ComposedLayoutINS4_7SwizzleILi1ELi4ELi3EEENS4_18smem_ptr_flag_bitsILi16EEENSV_INS5_IJNSA_ILi8EEESI_EEENS5_IJSI_SC_EEEEEEEvNS4_8identityENS4_23SM90_TMA_LOAD_MULTICASTES1D_vS1E_EENS_8epilogue10collective6detail29Sm90TmaWarpSpecializedAdapterINS1I_15DefaultEpilogueISK_SL_SL_NS1H_6thread17LinearCombinationISK_Li1EffLNS1M_9ScaleType4KindE0ELNS_15FloatRoundStyleE2ESK_EENS1_15EpilogueDefaultEEEEEvvEEEEvNT_6ParamsE,(.L_x_602 - _ZN7cutlass13device_kernelINS_4gemm6kernel13GemmUniversalIN4cute5tupleIJiiiiEEENS1_10collective13CollectiveMmaINS1_34MainloopSm90TmaGmmaWarpSpecializedILi12ENS5_IJNS4_1CILi2EEENSA_ILi1EEESC_EEENS1_32KernelTmaWarpSpecializedPingpongEEENS5_IJNSA_ILi64EEENSA_ILi512EEENSA_ILi16EEEEEENS_10bfloat16_tENS5_IJlSC_lEEESK_SL_NS4_8TiledMMAINS4_8MMA_AtomIJNS4_4SM904GMMA28MMA_64x256x16_F32BF16BF16_SSILNSP_5MajorE0ELSR_0ELNSP_7ScaleInE1ELSS_1EEEEEENS4_6LayoutINS5_IJSC_SC_SC_EEENS5_IJNSA_ILi0EEESX_SX_EEEEENS5_IJNS4_10UnderscoreES10_S10_EEEEENS4_13SM90_TMA_LOADENS4_14ComposedLayoutINS4_7SwizzleILi1ELi4ELi3EEENS4_18smem_ptr_flag_bitsILi16EEENSV_INS5_IJNSA_ILi8EEESI_EEENS5_IJSI_SC_EEEEEEEvNS4_8identityENS4_23SM90_TMA_LOAD_MULTICASTES1D_vS1E_EENS_8epilogue10collective6detail29Sm90TmaWarpSpecializedAdapterINS1I_15DefaultEpilogueISK_SL_SL_NS1H_6thread17LinearCombinationISK_Li1EffLNS1M_9ScaleType4KindE0ELNS_15FloatRoundStyleE2ESK_EENS1_15EpilogueDefaultEEEEEvvEEEEvNT_6ParamsE)
        .other          _ZN7cutlass13device_kernelINS_4gemm6kernel13GemmUniversalIN4cute5tupleIJiiiiEEENS1_10collective13CollectiveMmaINS1_34MainloopSm90TmaGmmaWarpSpecializedILi12ENS5_IJNS4_1CILi2EEENSA_ILi1EEESC_EEENS1_32KernelTmaWarpSpecializedPingpongEEENS5_IJNSA_ILi64EEENSA_ILi512EEENSA_ILi16EEEEEENS_10bfloat16_tENS5_IJlSC_lEEESK_SL_NS4_8TiledMMAINS4_8MMA_AtomIJNS4_4SM904GMMA28MMA_64x256x16_F32BF16BF16_SSILNSP_5MajorE0ELSR_0ELNSP_7ScaleInE1ELSS_1EEEEEENS4_6LayoutINS5_IJSC_SC_SC_EEENS5_IJNSA_ILi0EEESX_SX_EEEEENS5_IJNS4_10UnderscoreES10_S10_EEEEENS4_13SM90_TMA_LOADENS4_14ComposedLayoutINS4_7SwizzleILi1ELi4ELi3EEENS4_18smem_ptr_flag_bitsILi16EEENSV_INS5_IJNSA_ILi8EEESI_EEENS5_IJSI_SC_EEEEEEEvNS4_8identityENS4_23SM90_TMA_LOAD_MULTICASTES1D_vS1E_EENS_8epilogue10collective6detail29Sm90TmaWarpSpecializedAdapterINS1I_15DefaultEpilogueISK_SL_SL_NS1H_6thread17LinearCombinationISK_Li1EffLNS1M_9ScaleType4KindE0ELNS_15FloatRoundStyleE2ESK_EENS1_15EpilogueDefaultEEEEEvvEEEEvNT_6ParamsE,@"STO_CUDA_ENTRY STV_DEFAULT"
_ZN7cutlass13device_kernelINS_4gemm6kernel13GemmUniversalIN4cute5tupleIJiiiiEEENS1_10collective13CollectiveMmaINS1_34MainloopSm90TmaGmmaWarpSpecializedILi12ENS5_IJNS4_1CILi2EEENSA_ILi1EEESC_EEENS1_32KernelTmaWarpSpecializedPingpongEEENS5_IJNSA_ILi64EEENSA_ILi512EEENSA_ILi16EEEEEENS_10bfloat16_tENS5_IJlSC_lEEESK_SL_NS4_8TiledMMAINS4_8MMA_AtomIJNS4_4SM904GMMA28MMA_64x256x16_F32BF16BF16_SSILNSP_5MajorE0ELSR_0ELNSP_7ScaleInE1ELSS_1EEEEEENS4_6LayoutINS5_IJSC_SC_SC_EEENS5_IJNSA_ILi0EEESX_SX_EEEEENS5_IJNS4_10UnderscoreES10_S10_EEEEENS4_13SM90_TMA_LOADENS4_14ComposedLayoutINS4_7SwizzleILi1ELi4ELi3EEENS4_18smem_ptr_flag_bitsILi16EEENSV_INS5_IJNSA_ILi8EEESI_EEENS5_IJSI_SC_EEEEEEEvNS4_8identityENS4_23SM90_TMA_LOAD_MULTICASTES1D_vS1E_EENS_8epilogue10collective6detail29Sm90TmaWarpSpecializedAdapterINS1I_15DefaultEpilogueISK_SL_SL_NS1H_6thread17LinearCombinationISK_Li1EffLNS1M_9ScaleType4KindE0ELNS_15FloatRoundStyleE2ESK_EENS1_15EpilogueDefaultEEEEEvvEEEEvNT_6ParamsE:
[----:B------:R-:W0:Y:S02]  /*0000*/  LDC R1, c[0x0][0x28] ;  /* 0x00000a00ff017b82 */ /* 0x000e240000000800 */
[----:B0-----:R-:W-:Y:S01]  /*0010*/  VIADD R1, R1, 0xfffffd30 ;  /* 0xfffffd3001017836 */ /* 0x001fe20000000000 */
[----:B------:R-:W0:Y:S01]  /*0020*/  S2R R3, SR_TID.X ;  /* 0x0000000000037919 */ /* 0x000e220000002100 */
[----:B------:R-:W-:Y:S01]  /*0030*/  ELECT P0, URZ, PT ;  /* 0x00000000003f782f */ /* 0x000fe20003800000 */
[----:B------:R-:W-:Y:S01]  /*0040*/  BSSY B0, `(.L_x_0) ;  /* 0x0000014000007945 */ /* 0x000fe20003800000 */
[--C-:B0-----:R-:W-:Y:S02]  /*0050*/  SHF.R.U32.HI R0, RZ, 0x5, R3.reuse ;  /* 0x00000005ff007819 */ /* 0x101fe40000011603 */
[----:B------:R-:W-:-:S03]  /*0060*/  SHF.R.U32.HI R5, RZ, 0x7, R3 ;  /* 0x00000007ff057819 */ /* 0x000fc60000011603 */
[----:B------:R-:W0:Y:S02]  /*0070*/  SHFL.IDX PT, R2, R0, RZ, 0x1f ;  /* 0x00001fff00027589 */ /* 0x000e2400000e0000 */
[----:B0-----:R-:W-:Y:S02]  /*0080*/  R2UR UR4, R2 ;  /* 0x00000000020472ca */ /* 0x001fe400000e0000 */
[----:B------:R0:W1:Y:S11]  /*0090*/  SHFL.IDX PT, R2, R5, RZ, 0x1f ;  /* 0x00001fff05027589 */ /* 0x00007600000e0000 */
[----:B------:R-:W-:-:S02]  /*00a0*/  USHF.R.S32.HI UR5, URZ, 0x1f, UR4 ;  /* 0x0000001f3f057899 */ /* 0x000fc40008011404 */
[----:B------:R-:W-:Y:S02]  /*00b0*/  ISETP.NE.OR P0, PT, RZ, UR4, !P0 ;  /* 0x00000004ff007c0c */ /* 0x000fe4000c705670 */
[----:B------:R-:W-:-:S04]  /*00c0*/  ULEA.HI UR5, UR5, UR4, URZ, 0x2 ;  /* 0x0000000405057291 */ /* 0x000fc8000f8f103f */
[----:B------:R-:W-:-:S04]  /*00d0*/  ULOP3.LUT UR5, UR5, 0xfffffffc, URZ, 0xc0, !UPT ;  /* 0xfffffffc05057892 */ /* 0x000fc8000f8ec03f */
[----:B------:R-:W-:-:S03]  /*00e0*/  UIADD3 UR4, UR4, -UR5, URZ ;  /* 0x8000000504047290 */ /* 0x000fc6000fffe03f */
[----:B01----:R-:W-:Y:S09]  /*00f0*/  @P0 BRA `(.L_x_1) ;  /* 0x0000000000200947 */ /* 0x003ff20003800000 */
[----:B------:R-:W-:Y:S02]  /*0100*/  ULDC.64 UR6, c[0x0][0x198] ;  /* 0x0000660000067ab9 */ /* 0x000fe40000000a00 */
[----:B------:R-:W-:Y:S02]  /*0110*/  UIADD3 UR8, UP0, UR6, 0xf0, URZ ;  /* 0x000000f006087890 */ /* 0x000fe4000ff1e03f */
[----:B------:R-:W-:Y:S02]  /*0120*/  UIADD3 UR6, UP1, UR6, 0x1f0, URZ ;  /* 0x000001f006067890 */ /* 0x000fe4000ff3e03f */
[----:B------:R-:W-:Y:S02]  /*0130*/  UIADD3.X UR9, URZ, UR7, URZ, UP0, !UPT ;  /* 0x000000073f097290 */ /* 0x000fe400087fe43f */
[----:B------:R-:W-:-:S07]  /*0140*/  UIADD3.X UR7, URZ, UR7, URZ, UP1, !UPT ;  /* 0x000000073f077290 */ /* 0x000fce0008ffe43f */
[----:B------:R0:W-:Y:S02]  /*0150*/  UTMACCTL.PF [UR8] ;  /* 0x00000000080079b9 */ /* 0x0001e40008040000 */
[----:B------:R0:W-:Y:S02]  /*0160*/  UTMACCTL.PF [UR6] ;  /* 0x00000000060079b9 */ /* 0x0001e40008040000 */
[----:B0-----:R-:W-:Y:S01]  /*0170*/  NOP ;  /* 0x0000000000007918 */ /* 0x001fe20000000000 */
.L_x_1:
[----:B------:R-:W-:Y:S05]  /*0180*/  BSYNC B0 ;  /* 0x0000000000007941 */ /* 0x000fea0003800000 */
.L_x_0:
[----:B------:R-:W0:Y:S01]  /*0190*/  SHFL.IDX PT, R7, R0, RZ, 0x1f ;  /* 0x00001fff00077589 */ /* 0x000e2200000e0000 */
[----:B------:R-:W-:Y:S01]  /*01a0*/  R2UR UR13, R2 ;  /* 0x00000000020d72ca */ /* 0x000fe200000e0000 */
[----:B------:R-:W-:-:S04]  /*01b0*/  UISETP.NE.AND UP0, UPT, UR4, 0x3, UPT ;  /* 0x000000030400788c */ /* 0x000fc8000bf05270 */
[----:B------:R-:W-:-:S08]  /*01c0*/  UISETP.EQ.OR UP0, UPT, UR4, URZ, !UP0 ;  /* 0x0000003f0400728c */ /* 0x000fd0000c702670 */
[----:B------:R-:W-:Y:S02]  /*01d0*/  UIADD3 UR12, UR13, -0x1, URZ ;  /* 0xffffffff0d0c7890 */ /* 0x000fe4000fffe03f */
[----:B------:R-:W-:Y:S02]  /*01e0*/  UISETP.EQ.AND UP0, UPT, UR13, URZ, UP0 ;  /* 0x0000003f0d00728c */ /* 0x000fe40008702270 */
[----:B------:R-:W-:Y:S02]  /*01f0*/  UISETP.GE.U32.AND UP1, UPT, UR12, 0x2, UPT ;  /* 0x000000020c00788c */ /* 0x000fe4000bf26070 */
[----:B------:R-:W-:Y:S01]  /*0200*/  USEL UR37, URZ, 0x1, !UP0 ;  /* 0x000000013f257887 */ /* 0x000fe2000c000000 */
[----:B0-----:R-:W-:-:S03]  /*0210*/  ISETP.NE.AND P0, PT, R7, RZ, PT ;  /* 0x000000ff0700720c */ /* 0x001fc60003f05270 */
[----:B------:R-:W-:-:S10]  /*0220*/  USEL UR37, UR37, 0x2, UP1 ;  /* 0x0000000225257887 */ /* 0x000fd40008800000 */
[----:B------:R-:W-:Y:S05]  /*0230*/  @P0 BRA `(.L_x_2) ;  /* 0x0000000000a40947 */ /* 0x000fea0003800000 */
[----:B------:R-:W-:Y:S01]  /*0240*/  ELECT P0, URZ, PT ;  /* 0x00000000003f782f */ /* 0x000fe20003800000 */
[----:B------:R-:W-:-:S12]  /*0250*/  BSSY B0, `(.L_x_2) ;  /* 0x0000027000007945 */ /* 0x000fd80003800000 */
[----:B------:R-:W-:Y:S05]  /*0260*/  @!P0 BRA `(.L_x_3) ;  /* 0x0000000000948947 */ /* 0x000fea0003800000 */
[----:B------:R-:W0:Y:S01]  /*0270*/  S2UR UR6, SR_CgaCtaId ;  /* 0x00000000000679c3 */ /* 0x000e220000008800 */
[----:B------:R-:W-:Y:S01]  /*0280*/  UMOV UR5, 0x400 ;  /* 0x0000040000057882 */ /* 0x000fe20000000000 */
[----:B------:R-:W-:Y:S01]  /*0290*/  UMOV UR7, 0x1 ;  /* 0x0000000100077882 */ /* 0x000fe20000000000 */
[----:B------:R-:W-:Y:S02]  /*02a0*/  UMOV UR8, 0x2 ;  /* 0x0000000200087882 */ /* 0x000fe40000000000 */
[----:B------:R-:W-:-:S04]  /*02b0*/  UIADD3 UR8, -UR8, 0x100000, URZ ;  /* 0x0010000008087890 */ /* 0x000fc8000fffe13f */
[----:B------:R-:W-:Y:S02]  /*02c0*/  USHF.L.U32 UR9, UR8, 0xb, URZ ;  /* 0x0000000b08097899 */ /* 0x000fe4000800063f */
[----:B------:R-:W-:Y:S02]  /*02d0*/  USHF.L.U32 UR8, UR8, 0x1, URZ ;  /* 0x0000000108087899 */ /* 0x000fe4000800063f */
[----:B0-----:R-:W-:Y:S02]  /*02e0*/  ULEA UR5, UR6, UR5, 0x18 ;  /* 0x0000000506057291 */ /* 0x001fe4000f8ec03f */
[----:B------:R-:W-:-:S04]  /*02f0*/  UIADD3 UR6, -UR7, 0x100000, URZ ;  /* 0x0010000007067890 */ /* 0x000fc8000fffe13f */
[----:B------:R-:W-:Y:S02]  /*0300*/  USHF.L.U32 UR7, UR6, 0xb, URZ ;  /* 0x0000000b06077899 */ /* 0x000fe4000800063f */
[----:B------:R-:W-:Y:S01]  /*0310*/  USHF.L.U32 UR6, UR6, 0x1, URZ ;  /* 0x0000000106067899 */ /* 0x000fe2000800063f */
[----:B------:R-:W0:Y:S11]  /*0320*/  FENCE.VIEW.ASYNC.S ;  /* 0x00000000000073c6 */ /* 0x000e360000000000 */
[----:B0-----:R0:W1:Y:S01]  /*0330*/  SYNCS.EXCH.64 URZ, [UR5], UR6 ;  /* 0x00000006053f75b2 */ /* 0x0010620008000100 */
[----:B------:R0:W2:Y:S01]  /*0340*/  SYNCS.EXCH.64 URZ, [UR5+0x60], UR8 ;  /* 0x00006008053f75b2 */ /* 0x0000a20008000100 */
[----:B------:R0:W3:Y:S01]  /*0350*/  SYNCS.EXCH.64 URZ, [UR5+0x8], UR6 ;  /* 0x00000806053f75b2 */ /* 0x0000e20008000100 */
[----:B------:R0:W4:Y:S01]  /*0360*/  SYNCS.EXCH.64 URZ, [UR5+0x68], UR8 ;  /* 0x00006808053f75b2 */ /* 0x0001220008000100 */
[----:B------:R0:W0:Y:S01]  /*0370*/  SYNCS.EXCH.64 URZ, [UR5+0x10], UR6 ;  /* 0x00001006053f75b2 */ /* 0x0000220008000100 */
        /* <DEDUP_REMOVED lines=19> */
[----:B-1----:R-:W-:Y:S01]  /*04b0*/  NOP ;  /* 0x0000000000007918 */ /* 0x002fe20000000000 */
.L_x_3:
[----:B0-----:R-:W-:Y:S05]  /*04c0*/  BSYNC B0 ;  /* 0x0000000000007941 */ /* 0x001fea0003800000 */
.L_x_2:
[----:B------:R-:W0:Y:S01]  /*04d0*/  SHFL.IDX PT, R6, R0, RZ, 0x1f ;  /* 0x00001fff00067589 */ /* 0x000e2200000e0000 */
[----:B------:R-:W-:Y:S01]  /*04e0*/  SHF.R.S32.HI R2, RZ, 0x1f, R3 ;  /* 0x0000001fff027819 */ /* 0x000fe20000011403 */
[----:B------:R-:W1:Y:S01]  /*04f0*/  S2UR UR14, SR_CTAID.X ;  /* 0x00000000000e79c3 */ /* 0x000e620000002500 */
[----:B------:R-:W-:Y:S01]  /*0500*/  ELECT P0, URZ, PT ;  /* 0x00000000003f782f */ /* 0x000fe20003800000 */
[----:B------:R1:W5:Y:S01]  /*0510*/  SHFL.IDX PT, R10, R0, RZ, 0x1f ;  /* 0x00001fff000a7589 */ /* 0x00036200000e0000 */
[----:B------:R-:W-:Y:S02]  /*0520*/  LEA.HI R2, R2, R3, RZ, 0x7 ;  /* 0x0000000302027211 */ /* 0x000fe400078f38ff */
[----:B------:R-:W-:Y:S01]  /*0530*/  ELECT P1, URZ, PT ;  /* 0x00000000003f782f */ /* 0x000fe20003820000 */
[----:B------:R-:W-:Y:S01]  /*0540*/  NOP ;  /* 0x0000000000007918 */ /* 0x000fe20000000000 */
[----:B------:R-:W-:Y:S01]  /*0550*/  ULDC UR5, c[0x0][0x150] ;  /* 0x0000540000057ab9 */ /* 0x000fe20000000800 */
[----:B------:R-:W-:Y:S01]  /*0560*/  LOP3.LUT R2, R2, 0xffffff80, RZ, 0xc0, !PT ;  /* 0xffffff8002027812 */ /* 0x000fe200078ec0ff */
[----:B------:R-:W2:Y:S01]  /*0570*/  LDC R12, c[0x0][0x144] ;  /* 0x00005100ff0c7b82 */ /* 0x000ea20000000800 */
[----:B------:R-:W-:Y:S01]  /*0580*/  UMOV UR6, 0x20 ;  /* 0x0000002000067882 */ /* 0x000fe20000000000 */
[----:B------:R-:W-:Y:S01]  /*0590*/  UMOV UR9, 0x80 ;  /* 0x0000008000097882 */ /* 0x000fe20000000000 */
[----:B------:R-:W-:Y:S01]  /*05a0*/  NOP ;  /* 0x0000000000007918 */ /* 0x000fe20000000000 */
[----:B------:R-:W-:Y:S01]  /*05b0*/  IMAD.IADD R4, R3, 0x1, -R2 ;  /* 0x0000000103047824 */ /* 0x000fe200078e0a02 */
[----:B------:R-:W-:Y:S01]  /*05c0*/  ISETP.NE.AND P2, PT, RZ, UR13, PT ;  /* 0x0000000dff007c0c */ /* 0x000fe2000bf45270 */
[----:B------:R-:W-:-:S02]  /*05d0*/  IMAD.MOV.U32 R22, RZ, RZ, 0x1 ;  /* 0x00000001ff167424 */ /* 0x000fc400078e00ff */
[----:B------:R-:W3:Y:S01]  /*05e0*/  LDC R21, c[0x0][0x148] ;  /* 0x00005200ff157b82 */ /* 0x000ee20000000800 */
[----:B------:R-:W-:-:S04]  /*05f0*/  SHF.R.S32.HI R15, RZ, 0x1f, R4 ;  /* 0x0000001fff0f7819 */ /* 0x000fc80000011404 */
[----:B------:R-:W-:Y:S02]  /*0600*/  LEA.HI R2, R15, R4, RZ, 0x3 ;  /* 0x000000040f027211 */ /* 0x000fe400078f18ff */
[----:B0-----:R-:W-:Y:S02]  /*0610*/  ISETP.NE.OR P0, PT, R6, RZ, !P0 ;  /* 0x000000ff0600720c */ /* 0x001fe40004705670 */
[----:B------:R-:W0:Y:S01]  /*0620*/  S2R R6, SR_CTAID.Y ;  /* 0x0000000000067919 */ /* 0x000e220000002600 */
[--C-:B------:R-:W-:Y:S02]  /*0630*/  SHF.R.S32.HI R8, RZ, 0x3, R2.reuse ;  /* 0x00000003ff087819 */ /* 0x100fe40000011402 */
[----:B------:R-:W-:Y:S02]  /*0640*/  SHF.R.S32.HI R9, RZ, 0x1f, R2 ;  /* 0x0000001fff097819 */ /* 0x000fe40000011402 */
[----:B------:R-:W-:Y:S02]  /*0650*/  SHF.R.S32.HI R2, RZ, 0x1f, R7 ;  /* 0x0000001fff027819 */ /* 0x000fe40000011407 */
[----:B------:R-:W-:-:S02]  /*0660*/  LEA.HI R9, R9, R8, RZ, 0x2 ;  /* 0x0000000809097211 */ /* 0x000fc400078f10ff */
[----:B------:R-:W-:Y:S02]  /*0670*/  LEA.HI R2, R2, R7, RZ, 0x2 ;  /* 0x0000000702027211 */ /* 0x000fe400078f10ff */
[----:B-1----:R-:W-:Y:S01]  /*0680*/  I2FP.F32.U32 R0, UR14 ;  /* 0x0000000e00007c45 */ /* 0x002fe20008201000 */
[----:B------:R-:W-:Y:S01]  /*0690*/  VOTEU.ALL UP0, P0 ;  /* 0x00000000003f7886 */ /* 0x000fe20000000000 */
[----:B------:R-:W-:Y:S02]  /*06a0*/  LOP3.LUT R9, R9, 0xfffffffc, RZ, 0xc0, !PT ;  /* 0xfffffffc09097812 */ /* 0x000fe400078ec0ff */
[----:B------:R-:W-:Y:S01]  /*06b0*/  LOP3.LUT R2, R2, 0x3ffffffc, RZ, 0xc0, !PT ;  /* 0x3ffffffc02027812 */ /* 0x000fe200078ec0ff */
[----:B------:R-:W-:Y:S01]  /*06c0*/  FMUL R11, R0, UR5 ;  /* 0x00000005000b7c20 */ /* 0x000fe20008400000 */
[----:B-----5:R-:W-:Y:S01]  /*06d0*/  ISETP.NE.OR P1, PT, R10, RZ, !P1 ;  /* 0x000000ff0a00720c */ /* 0x020fe20004f25670 */
[----:B------:R-:W-:Y:S01]  /*06e0*/  IMAD.IADD R9, R8, 0x1, -R9 ;  /* 0x0000000108097824 */ /* 0x000fe200078e0a09 */
[----:B------:R-:W1:Y:S01]  /*06f0*/  @!UP0 S2UR UR8, SR_CgaCtaId ;  /* 0x00000000000889c3 */ /* 0x000e620000008800 */
[----:B------:R-:W-:Y:S01]  /*0700*/  IMAD.IADD R2, R7, 0x1, -R2 ;  /* 0x0000000107027824 */ /* 0x000fe200078e0a02 */
[----:B------:R-:W-:Y:S01]  /*0710*/  ULDC UR5, c[0x0][0x154] ;  /* 0x0000550000057ab9 */ /* 0x000fe20000000800 */
[----:B------:R-:W5:Y:S01]  /*0720*/  F2I.U32.TRUNC.NTZ R11, R11 ;  /* 0x0000000b000b7305 */ /* 0x000f62000020f000 */
[----:B------:R-:W-:-:S04]  /*0730*/  @!UP0 UIADD3 UR6, -UR6, 0x100000, URZ ;  /* 0x0010000006068890 */ /* 0x000fc8000fffe13f */
[----:B------:R-:W-:Y:S02]  /*0740*/  @!UP0 USHF.L.U32 UR7, UR6, 0xb, URZ ;  /* 0x0000000b06078899 */ /* 0x000fe4000800063f */
[----:B------:R-:W-:Y:S01]  /*0750*/  @!UP0 USHF.L.U32 UR6, UR6, 0x1, URZ ;  /* 0x0000000106068899 */ /* 0x000fe2000800063f */
[----:B------:R-:W-:Y:S01]  /*0760*/  IMAD R2, R2, 0x4, R9 ;  /* 0x0000000402027824 */ /* 0x000fe200078e0209 */
[----:B------:R-:W4:Y:S03]  /*0770*/  LDC R8, c[0x0][0x140] ;  /* 0x00005000ff087b82 */ /* 0x000f260000000800 */
[C---:B------:R-:W-:Y:S01]  /*0780*/  IMAD.SHL.U32 R23, R2.reuse, 0x4, RZ ;  /* 0x0000000402177824 */ /* 0x040fe200078e00ff */
[----:B------:R-:W-:Y:S01]  /*0790*/  LEA.HI R0, R2, R2, RZ, 0x1 ;  /* 0x0000000202007211 */ /* 0x000fe200078f08ff */
[----:B------:R-:W-:Y:S01]  /*07a0*/  VOTEU.ALL UP1, P1 ;  /* 0x00000000003f7886 */ /* 0x000fe20000820000 */
[----:B------:R-:W-:Y:S01]  /*07b0*/  VOTEU.ALL UP2, P1 ;  /* 0x00000000003f7886 */ /* 0x000fe20000840000 */
[----:B------:R-:W-:Y:S01]  /*07c0*/  VOTEU.ALL UP3, P1 ;  /* 0x00000000003f7886 */ /* 0x000fe20000860000 */
[----:B------:R-:W-:Y:S01]  /*07d0*/  LOP3.LUT R9, R0, 0xfffffffe, RZ, 0xc0, !PT ;  /* 0xfffffffe00097812 */ /* 0x000fe200078ec0ff */
[----:B------:R-:W-:Y:S01]  /*07e0*/  VOTEU.ALL UP4, P1 ;  /* 0x00000000003f7886 */ /* 0x000fe20000880000 */
[----:B0-----:R-:W-:Y:S01]  /*07f0*/  I2FP.F32.U32 R0, R6 ;  /* 0x0000000600007245 */ /* 0x001fe20000201000 */
[----:B------:R-:W0:Y:S01]  /*0800*/  @!UP1 S2UR UR11, SR_CgaCtaId ;  /* 0x00000000000b99c3 */ /* 0x000e220000008800 */
[----:B-----5:R-:W-:Y:S01]  /*0810*/  IMAD.MOV R13, RZ, RZ, -R11 ;  /* 0x000000ffff0d7224 */ /* 0x020fe200078e0a0b */
[C---:B------:R-:W-:Y:S01]  /*0820*/  LOP3.LUT R23, R2.reuse, 0xc, R23, 0x78, !PT ;  /* 0x0000000c02177812 */ /* 0x040fe200078e7817 */
[----:B------:R-:W-:-:S02]  /*0830*/  IMAD.IADD R9, R2, 0x1, -R9 ;  /* 0x0000000102097824 */ /* 0x000fc400078e0a09 */
[----:B------:R-:W-:Y:S01]  /*0840*/  FMUL R0, R0, UR5 ;  /* 0x0000000500007c20 */ /* 0x000fe20008400000 */
[----:B--2---:R-:W-:Y:S01]  /*0850*/  IMAD R14, R12, R13, UR14 ;  /* 0x0000000e0c0e7e24 */ /* 0x004fe2000f8e020d */
[----:B------:R3:W2:Y:S01]  /*0860*/  SHFL.IDX PT, R2, R5, RZ, 0x1f ;  /* 0x00001fff05027589 */ /* 0x0006a200000e0000 */
[----:B------:R-:W-:Y:S01]  /*0870*/  @!UP0 UMOV UR5, 0x400 ;  /* 0x0000040000058882 */ /* 0x000fe20000000000 */
[----:B------:R-:W-:Y:S01]  /*0880*/  @!UP1 UMOV UR10, 0x400 ;  /* 0x00000400000a9882 */ /* 0x000fe20000000000 */
[----:B-1----:R-:W-:Y:S01]  /*0890*/  @!UP0 ULEA UR5, UR8, UR5, 0x18 ;  /* 0x0000000508058291 */ /* 0x002fe2000f8ec03f */
[----:B------:R-:W1:Y:S01]  /*08a0*/  F2I.U32.TRUNC.NTZ R0, R0 ;  /* 0x0000000000007305 */ /* 0x000e62000020f000 */
[----:B------:R-:W-:Y:S01]  /*08b0*/  ISETP.NE.AND P3, PT, R9, R14, PT ;  /* 0x0000000e0900720c */ /* 0x000fe20003f65270 */
[----:B------:R-:W-:-:S04]  /*08c0*/  @!UP1 UIADD3 UR8, -UR9, 0x100000, URZ ;  /* 0x0010000009089890 */ /* 0x000fc8000fffe13f */
[----:B------:R-:W-:Y:S02]  /*08d0*/  @!UP1 USHF.L.U32 UR9, UR8, 0xb, URZ ;  /* 0x0000000b08099899 */ /* 0x000fe4000800063f */
[----:B------:R-:W-:Y:S01]  /*08e0*/  @!UP1 USHF.L.U32 UR8, UR8, 0x1, URZ ;  /* 0x0000000108089899 */ /* 0x000fe2000800063f */
[----:B------:R-:W-:Y:S01]  /*08f0*/  VOTEU.ALL UP5, P1 ;  /* 0x00000000003f7886 */ /* 0x000fe200008a0000 */
[----:B----4-:R-:W-:Y:S01]  /*0900*/  ISETP.EQ.U32.AND P1, PT, R8, 0x1, PT ;  /* 0x000000010800780c */ /* 0x010fe20003f22070 */
[----:B------:R-:W-:Y:S01]  /*0910*/  VOTEU.ALL UP0, P0 ;  /* 0x00000000003f7886 */ /* 0x000fe20000000000 */
[----:B------:R-:W4:Y:S04]  /*0920*/  FENCE.VIEW.ASYNC.S ;  /* 0x00000000000073c6 */ /* 0x000f280000000000 */
[----:B----4-:R-:W4:Y:S01]  /*0930*/  @!UP0 SYNCS.EXCH.64 URZ, [UR5+0xf0], UR6 ;  /* 0x0000f006053f85b2 */ /* 0x010f220008000100 */
[----:B0-----:R-:W-:Y:S01]  /*0940*/  @!UP1 ULEA UR10, UR11, UR10, 0x18 ;  /* 0x0000000a0b0a9291 */ /* 0x001fe2000f8ec03f */
[----:B-1----:R-:W-:Y:S01]  /*0950*/  IMAD.MOV R20, RZ, RZ, -R0 ;  /* 0x000000ffff147224 */ /* 0x002fe200078e0a00 */
[----:B------:R-:W-:Y:S01]  /*0960*/  @P3 LEA.HI R0, R23, R23, RZ, 0x1 ;  /* 0x0000001717003211 */ /* 0x000fe200078f08ff */
[----:B------:R-:W-:Y:S01]  /*0970*/  VOTEU.ALL UP1, P0 ;  /* 0x00000000003f7886 */ /* 0x000fe20000020000 */
[----:B------:R-:W-:Y:S01]  /*0980*/  LOP3.LUT P0, RZ, R4, 0x7, RZ, 0xc0, !PT ;  /* 0x0000000704ff7812 */ /* 0x000fe2000780c0ff */
[----:B---3--:R-:W-:Y:S01]  /*0990*/  IMAD R5, R21, R20, R6 ;  /* 0x0000001415057224 */ /* 0x008fe200078e0206 */
[----:B------:R-:W-:-:S02]  /*09a0*/  @P3 SHF.R.S32.HI R0, RZ, 0x1, R0 ;  /* 0x00000001ff003819 */ /* 0x000fc40000011400 */
[----:B------:R-:W-:Y:S02]  /*09b0*/  ISETP.LT.U32.AND P0, PT, R23, 0x2, !P0 ;  /* 0x000000021700780c */ /* 0x000fe40004701070 */
[----:B------:R-:W-:Y:S02]  /*09c0*/  @P3 ISETP.NE.AND P4, PT, R0, R5, PT ;  /* 0x000000050000320c */ /* 0x000fe40003f85270 */
[----:B------:R-:W-:Y:S01]  /*09d0*/  SEL R5, RZ, 0x1, !P0 ;  /* 0x00000001ff057807 */ /* 0x000fe20004000000 */
[----:B------:R2:W0:Y:S01]  /*09e0*/  @!UP1 SYNCS.EXCH.64 URZ, [UR5+0xf8], UR6 ;  /* 0x0000f806053f95b2 */ /* 0x0004220008000100 */
[----:B------:R-:W-:Y:S01]  /*09f0*/  NOP ;  /* 0x0000000000007918 */ /* 0x000fe20000000000 */
[----:B------:R-:W-:-:S04]  /*0a00*/  @P3 SEL R22, RZ, 0x1, P4 ;  /* 0x00000001ff163807 */ /* 0x000fc80002000000 */
[----:B------:R-:W-:Y:S02]  /*0a10*/  LOP3.LUT R22, R22, R5, RZ, 0xc0, !PT ;  /* 0x0000000516167212 */ /* 0x000fe400078ec0ff */
[----:B--2---:R-:W-:Y:S01]  /*0a20*/  R2UR UR5, R2 ;  /* 0x00000000020572ca */ /* 0x004fe200000e0000 */
[----:B------:R1:W2:Y:S01]  /*0a30*/  @!UP2 SYNCS.EXCH.64 URZ, [UR10+0xd0], UR8 ;  /* 0x0000d0080a3fa5b2 */ /* 0x0002a20008000100 */
[----:B------:R1:W3:Y:S01]  /*0a40*/  @!UP3 SYNCS.EXCH.64 URZ, [UR10+0xd8], UR8 ;  /* 0x0000d8080a3fb5b2 */ /* 0x0002e20008000100 */
[----:B------:R1:W0:Y:S01]  /*0a50*/  @!UP4 SYNCS.EXCH.64 URZ, [UR10+0xe0], UR8 ;  /* 0x0000e0080a3fc5b2 */ /* 0x0002220008000100 */
[----:B------:R1:W0:Y:S01]  /*0a60*/  @!UP5 SYNCS.EXCH.64 URZ, [UR10+0xe8], UR8 ;  /* 0x0000e8080a3fd5b2 */ /* 0x0002220008000100 */
[----:B------:R-:W-:Y:S01]  /*0a70*/  NOP ;  /* 0x0000000000007918 */ /* 0x000fe20000000000 */
[----:B-1--4-:R-:W-:Y:S09]  /*0a80*/  @!P1 BRA `(.L_x_4) ;  /* 0x0000000000089947 */ /* 0x012ff20003800000 */
[----:B0-23--:R-:W-:Y:S01]  /*0a90*/  UCGABAR_ARV ;  /* 0x00000000000079c7 */ /* 0x00dfe20008000000 */
[----:B------:R-:W-:Y:S05]  /*0aa0*/  BRA `(.L_x_5) ;  /* 0x0000000000047947 */ /* 0x000fea0003800000 */
.L_x_4:
[----:B0-23--:R-:W-:Y:S01]  /*0ab0*/  NOP ;  /* 0x0000000000007918 */ /* 0x00dfe20000000000 */
.L_x_5:
[----:B------:R-:W-:Y:S01]  /*0ac0*/  ULDC.64 UR6, c[0x0][0x598] ;  /* 0x0001660000067ab9 */ /* 0x000fe20000000a00 */
[----:B------:R-:W-:Y:S01]  /*0ad0*/  ULDC.64 UR52, c[0x0][0x208] ;  /* 0x0000820000347ab9 */ /* 0x000fe20000000a00 */
[----:B------:R-:W-:-:S04]  /*0ae0*/  ISETP.NE.U32.AND P0, PT, RZ, UR6, PT ;  /* 0x00000006ff007c0c */ /* 0x000fc8000bf05070 */
[----:B------:R-:W-:-:S13]  /*0af0*/  ISETP.NE.AND.EX P0, PT, RZ, UR7, PT, P0 ;  /* 0x00000007ff007c0c */ /* 0x000fda000bf05300 */
[----:B------:R-:W-:Y:S05]  /*0b00*/  @!P0 BRA `(.L_x_6) ;  /* 0x00000000001c8947 */ /* 0x000fea0003800000 */
[----:B------:R-:W0:Y:S02]  /*0b10*/  LDC.64 R8, c[0x0][0x598] ;  /* 0x00016600ff087b82 */ /* 0x000e240000000a00 */
[----:B0-----:R-:W2:Y:S02]  /*0b20*/  LDG.E.64 R8, desc[UR52][R8.64] ;  /* 0x0000003408087981 */ /* 0x001ea4000c1e1b00 */
[----:B--2---:R-:W-:-:S04]  /*0b30*/  ISETP.NE.U32.AND P0, PT, R8, RZ, PT ;  /* 0x000000ff0800720c */ /* 0x004fc80003f05070 */
[----:B------:R-:W-:-:S13]  /*0b40*/  ISETP.NE.AND.EX P0, PT, R9, RZ, PT, P0 ;  /* 0x000000ff0900720c */ /* 0x000fda0003f05300 */
[----:B------:R-:W-:Y:S05]  /*0b50*/  @!P0 BRA `(.L_x_6) ;  /* 0x0000000000088947 */ /* 0x000fea0003800000 */
[----:B------:R0:W5:Y:S01]  /*0b60*/  LD.E R2, desc[UR52][R8.64] ;  /* 0x0000003408027980 */ /* 0x000162000c101900 */
[----:B------:R-:W-:Y:S05]  /*0b70*/  BRA `(.L_x_7) ;  /* 0x0000000000247947 */ /* 0x000fea0003800000 */
.L_x_6:
[----:B------:R-:W-:Y:S02]  /*0b80*/  ULDC.64 UR6, c[0x0][0x588] ;  /* 0x0001620000067ab9 */ /* 0x000fe40000000a00 */
[----:B------:R-:W-:-:S04]  /*0b90*/  ISETP.NE.U32.AND P0, PT, RZ, UR6, PT ;  /* 0x00000006ff007c0c */ /* 0x000fc8000bf05070 */
[----:B------:R-:W-:-:S13]  /*0ba0*/  ISETP.NE.AND.EX P0, PT, RZ, UR7, PT, P0 ;  /* 0x00000007ff007c0c */ /* 0x000fda000bf05300 */
[----:B------:R-:W-:Y:S05]  /*0bb0*/  @!P0 BRA `(.L_x_8) ;  /* 0x00000000000c8947 */ /* 0x000fea0003800000 */
[----:B------:R-:W0:Y:S02]  /*0bc0*/  LDC.64 R8, c[0x0][0x588] ;  /* 0x00016200ff087b82 */ /* 0x000e240000000a00 */
[----:B0-----:R1:W5:Y:S01]  /*0bd0*/  LDG.E R2, desc[UR52][R8.64] ;  /* 0x0000003408027981 */ /* 0x001362000c1e1900 */
[----:B------:R-:W-:Y:S05]  /*0be0*/  BRA `(.L_x_7) ;  /* 0x0000000000087947 */ /* 0x000fea0003800000 */
.L_x_8:
[----:B------:R-:W-:Y:S02]  /*0bf0*/  ULDC UR6, c[0x0][0x580] ;  /* 0x0001600000067ab9 */ /* 0x000fe40000000800 */
[----:B------:R-:W-:-:S07]  /*0c00*/  IMAD.U32 R2, RZ, RZ, UR6 ;  /* 0x00000006ff027e24 */ /* 0x000fce000f8e00ff */
.L_x_7:
[----:B------:R-:W-:Y:S02]  /*0c10*/  ULDC.64 UR6, c[0x0][0x5a0] ;  /* 0x0001680000067ab9 */ /* 0x000fe40000000a00 */
[----:B------:R-:W-:-:S04]  /*0c20*/  ISETP.NE.U32.AND P0, PT, RZ, UR6, PT ;  /* 0x00000006ff007c0c */ /* 0x000fc8000bf05070 */
[----:B------:R-:W-:-:S13]  /*0c30*/  ISETP.NE.AND.EX P0, PT, RZ, UR7, PT, P0 ;  /* 0x00000007ff007c0c */ /* 0x000fda000bf05300 */
[----:B------:R-:W-:Y:S05]  /*0c40*/  @!P0 BRA `(.L_x_9) ;  /* 0x00000000001c8947 */ /* 0x000fea0003800000 */
[----:B01----:R-:W0:Y:S02]  /*0c50*/  LDC.64 R8, c[0x0][0x5a0] ;  /* 0x00016800ff087b82 */ /* 0x003e240000000a00 */
[----:B0-----:R-:W2:Y:S02]  /*0c60*/  LDG.E.64 R8, desc[UR52][R8.64] ;  /* 0x0000003408087981 */ /* 0x001ea4000c1e1b00 */
[----:B--2---:R-:W-:-:S04]  /*0c70*/  ISETP.NE.U32.AND P0, PT, R8, RZ, PT ;  /* 0x000000ff0800720c */ /* 0x004fc80003f05070 */
[----:B------:R-:W-:-:S13]  /*0c80*/  ISETP.NE.AND.EX P0, PT, R9, RZ, PT, P0 ;  /* 0x000000ff0900720c */ /* 0x000fda0003f05300 */
[----:B------:R-:W-:Y:S05]  /*0c90*/  @!P0 BRA `(.L_x_9) ;  /* 0x0000000000088947 */ /* 0x000fea0003800000 */
[----:B------:R0:W5:Y:S01]  /*0ca0*/  LD.E R16, desc[UR52][R8.64] ;  /* 0x0000003408107980 */ /* 0x000162000c101900 */
[----:B------:R-:W-:Y:S05]  /*0cb0*/  BRA `(.L_x_10) ;  /* 0x0000000000247947 */ /* 0x000fea0003800000 */
.L_x_9:
[----:B------:R-:W-:Y:S02]  /*0cc0*/  ULDC.64 UR6, c[0x0][0x590] ;  /* 0x0001640000067ab9 */ /* 0x000fe40000000a00 */
[----:B------:R-:W-:-:S04]  /*0cd0*/  ISETP.NE.U32.AND P0, PT, RZ, UR6, PT ;  /* 0x00000006ff007c0c */ /* 0x000fc8000bf05070 */
[----:B------:R-:W-:-:S13]  /*0ce0*/  ISETP.NE.AND.EX P0, PT, RZ, UR7, PT, P0 ;  /* 0x00000007ff007c0c */ /* 0x000fda000bf05300 */
[----:B------:R-:W-:Y:S05]  /*0cf0*/  @!P0 BRA `(.L_x_11) ;  /* 0x00000000000c8947 */ /* 0x000fea0003800000 */
[----:B------:R-:W2:Y:S02]  /*0d00*/  LDC.64 R16, c[0x0][0x590] ;  /* 0x00016400ff107b82 */ /* 0x000ea40000000a00 */
[----:B--2---:R2:W5:Y:S01]  /*0d10*/  LDG.E R16, desc[UR52][R16.64] ;  /* 0x0000003410107981 */ /* 0x004562000c1e1900 */
[----:B------:R-:W-:Y:S05]  /*0d20*/  BRA `(.L_x_10) ;  /* 0x0000000000087947 */ /* 0x000fea0003800000 */
.L_x_11:
[----:B------:R-:W-:Y:S02]  /*0d30*/  ULDC UR6, c[0x0][0x584] ;  /* 0x0001610000067ab9 */ /* 0x000fe40000000800 */
[----:B------:R-:W-:-:S07]  /*0d40*/  IMAD.U32 R16, RZ, RZ, UR6 ;  /* 0x00000006ff107e24 */ /* 0x000fce000f8e00ff */
.L_x_10:
[----:B------:R-:W3:Y:S01]  /*0d50*/  LDC R0, c[0x0][0x65c] ;  /* 0x00019700ff007b82 */ /* 0x000ee20000000800 */
[----:B01----:R-:W-:Y:S01]  /*0d60*/  IMAD.U32 R8, RZ, RZ, UR14 ;  /* 0x0000000eff087e24 */ /* 0x003fe2000f8e00ff */
[----:B------:R-:W-:Y:S01]  /*0d70*/  UISETP.NE.AND UP0, UPT, UR13, 0x2, UPT ;  /* 0x000000020d00788c */ /* 0x000fe2000bf05270 */
[----:B------:R-:W-:Y:S01]  /*0d80*/  IMAD.MOV.U32 R9, RZ, RZ, RZ ;  /* 0x000000ffff097224 */ /* 0x000fe200078e00ff */
[----:B------:R-:W-:Y:S01]  /*0d90*/  ULDC UR8, c[0x0][0x28c] ;  /* 0x0000a30000087ab9 */ /* 0x000fe20000000800 */
[----:B------:R-:W-:Y:S01]  /*0da0*/  UMOV UR49, URZ ;  /* 0x0000003f00317c82 */ /* 0x000fe20008000000 */
[----:B------:R-:W-:Y:S02]  /*0db0*/  UIADD3 UR8, UR8, 0xf, URZ ;  /* 0x0000000f08087890 */ /* 0x000fe4000fffe03f */
[----:B------:R-:W-:Y:S01]  /*0dc0*/  PLOP3.LUT P0, PT, PT, PT, UP0, 0x80, 0x0 ;  /* 0x000000000000781c */ /* 0x000fe20003f0f008 */
[----:B------:R-:W-:Y:S01]  /*0dd0*/  UMOV UR36, URZ ;  /* 0x0000003f00247c82 */ /* 0x000fe20008000000 */
[----:B------:R-:W-:Y:S01]  /*0de0*/  USHF.R.S32.HI UR9, URZ, 0x1f, UR8 ;  /* 0x0000001f3f097899 */ /* 0x000fe20008011408 */
[----:B------:R-:W-:-:S03]  /*0df0*/  ULDC.64 UR10, c[0x0][0x650] ;  /* 0x00019400000a7ab9 */ /* 0x000fc60000000a00 */
[----:B------:R-:W-:-:S04]  /*0e00*/  ULEA.HI UR9, UR9, UR8, URZ, 0x4 ;  /* 0x0000000809097291 */ /* 0x000fc8000f8f203f */
[----:B------:R-:W-:Y:S01]  /*0e10*/  USHF.R.S32.HI UR38, URZ, 0x4, UR9 ;  /* 0x000000043f267899 */ /* 0x000fe20008011409 */
[----:B---3--:R-:W-:-:S13]  /*0e20*/  ISETP.NE.AND P3, PT, R0, 0x1, PT ;  /* 0x000000010000780c */ /* 0x008fda0003f65270 */
[----:B------:R-:W0:Y:S01]  /*0e30*/  @P3 LDC R11, c[0x0][0x10] ;  /* 0x00000400ff0b3b82 */ /* 0x000e220000000800 */
[----:B------:R-:W-:-:S07]  /*0e40*/  @P3 IMAD.MOV.U32 R7, RZ, RZ, RZ ;  /* 0x000000ffff073224 */ /* 0x000fce00078e00ff */
[----:B------:R-:W1:Y:S01]  /*0e50*/  @!P3 LDC R5, c[0x0][0xc] ;  /* 0x00000300ff05bb82 */ /* 0x000e620000000800 */
[----:B------:R-:W-:Y:S01]  /*0e60*/  ULDC UR6, c[0x0][0xc] ;  /* 0x0000030000067ab9 */ /* 0x000fe20000000800 */
[----:B------:R-:W-:Y:S01]  /*0e70*/  ULDC UR7, c[0x0][0x10] ;  /* 0x0000040000077ab9 */ /* 0x000fe20000000800 */
[----:B------:R-:W-:Y:S01]  /*0e80*/  ULDC UR8, c[0x0][0x14] ;  /* 0x0000050000087ab9 */ /* 0x000fe20000000800 */
[----:B------:R-:W-:-:S04]  /*0e90*/  UIMAD.WIDE.U32 UR6, UR6, UR7, URZ ;  /* 0x00000007060672a5 */ /* 0x000fc8000f8e003f */
[----:B------:R-:W-:Y:S02]  /*0ea0*/  UIMAD.WIDE.U32 UR50, UR6, UR8, URZ ;  /* 0x00000008063272a5 */ /* 0x000fe4000f8e003f */
[----:B------:R-:W-:-:S04]  /*0eb0*/  UIMAD UR39, UR7, UR8, URZ ;  /* 0x00000008072772a4 */ /* 0x000fc8000f8e023f */
[----:B------:R-:W-:Y:S01]  /*0ec0*/  UIADD3 UR39, UR51, UR39, URZ ;  /* 0x0000002733277290 */ /* 0x000fe2000fffe03f */
[----:B0-----:R-:W-:-:S04]  /*0ed0*/  @P3 IMAD.WIDE.U32 R10, R11, UR14, R6 ;  /* 0x0000000e0b0a3c25 */ /* 0x001fc8000f8e0006 */
[----:B------:R-:W-:Y:S02]  /*0ee0*/  @P3 IMAD.MOV.U32 R13, RZ, RZ, R10 ;  /* 0x000000ffff0d3224 */ /* 0x000fe400078e000a */
[----:B-1----:R-:W-:-:S04]  /*0ef0*/  @!P3 IMAD.WIDE.U32 R8, R6, R5, R8 ;  /* 0x000000050608b225 */ /* 0x002fc800078e0008 */
[----:B------:R-:W-:Y:S02]  /*0f00*/  @P3 IMAD.MOV.U32 R5, RZ, RZ, RZ ;  /* 0x000000ffff053224 */ /* 0x000fe400078e00ff */
[----:B------:R-:W-:Y:S02]  /*0f10*/  @!P3 IMAD.MOV.U32 R13, RZ, RZ, R8 ;  /* 0x000000ffff0db224 */ /* 0x000fe400078e0008 */
[----:B------:R-:W-:Y:S02]  /*0f20*/  @P3 IMAD.IADD R12, R11, 0x1, R5 ;  /* 0x000000010b0c3824 */ /* 0x000fe400078e0205 */
[----:B------:R-:W-:Y:S01]  /*0f30*/  @!P3 IMAD.MOV.U32 R12, RZ, RZ, R9 ;  /* 0x000000ffff0cb224 */ /* 0x000fe200078e0009 */
[----:B------:R0:W-:Y:S01]  /*0f40*/  STL [R1+0x204], R13 ;  /* 0x0002040d01007387 */ /* 0x0001e20000100800 */
[----:B------:R-:W-:Y:S02]  /*0f50*/  IMAD.MOV.U32 R28, RZ, RZ, R13 ;  /* 0x000000ffff1c7224 */ /* 0x000fe400078e000d */
[----:B------:R-:W-:Y:S01]  /*0f60*/  IMAD.MOV.U32 R29, RZ, RZ, R12 ;  /* 0x000000ffff1d7224 */ /* 0x000fe200078e000c */
[----:B------:R0:W-:Y:S01]  /*0f70*/  STL [R1+0x200], R12 ;  /* 0x0002000c01007387 */ /* 0x0001e20000100800 */
[----:B------:R-:W-:Y:S05]  /*0f80*/  @P0 BRA `(.L_x_12) ;  /* 0x0000000000280947 */ /* 0x000fea0003800000 */
[----:B------:R-:W-:Y:S01]  /*0f90*/  IADD3 R28, P0, R28, UR50, RZ ;  /* 0x000000321c1c7c10 */ /* 0x000fe2000ff1e0ff */
[----:B------:R-:W-:Y:S02]  /*0fa0*/  UISETP.GE.U32.AND UP0, UPT, UR38, 0xc, UPT ;  /* 0x0000000c2600788c */ /* 0x000fe4000bf06070 */
[----:B------:R-:W-:Y:S01]  /*0fb0*/  UIMAD.WIDE.U32 UR6, UR38, -0x55555555, URZ ;  /* 0xaaaaaaab260678a5 */ /* 0x000fe2000f8e003f */
[----:B------:R-:W-:Y:S01]  /*0fc0*/  IADD3.X R29, R29, UR39, RZ, P0, !PT ;  /* 0x000000271d1d7c10 */ /* 0x000fe200087fe4ff */
[----:B------:R1:W-:Y:S01]  /*0fd0*/  STL [R1+0x204], R28 ;  /* 0x0002041c01007387 */ /* 0x0003e20000100800 */
[----:B------:R-:W-:Y:S01]  /*0fe0*/  UMOV UR36, URZ ;  /* 0x0000003f00247c82 */ /* 0x000fe20008000000 */
[----:B------:R-:W-:Y:S02]  /*0ff0*/  USHF.R.U32.HI UR6, URZ, 0x3, UR7 ;  /* 0x000000033f067899 */ /* 0x000fe40008011607 */
[----:B------:R1:W-:Y:S02]  /*1000*/  STL [R1+0x200], R29 ;  /* 0x0002001d01007387 */ /* 0x0003e40000100800 */
[----:B------:R-:W-:-:S02]  /*1010*/  UIMAD UR49, UR6, -0xc, UR38 ;  /* 0xfffffff4063178a4 */ /* 0x000fc4000f8e0226 */
[----:B------:R-:W-:-:S12]  /*1020*/  @UP0 ULOP3.LUT UR36, UR6, 0x1, URZ, 0xc0, !UPT ;  /* 0x0000000106240892 */ /* 0x000fd8000f8ec03f */
.L_x_12:
[----:B------:R-:W-:Y:S01]  /*1030*/  ISETP.GE.U32.AND P0, PT, R28, UR10, PT ;  /* 0x0000000a1c007c0c */ /* 0x000fe2000bf06070 */
[----:B------:R-:W-:Y:S01]  /*1040*/  IMAD.MOV.U32 R18, RZ, RZ, -0x1 ;  /* 0xffffffffff127424 */ /* 0x000fe200078e00ff */
[----:B------:R-:W-:Y:S01]  /*1050*/  PRMT R0, RZ, 0x7610, R0 ;  /* 0x00007610ff007816 */ /* 0x000fe20000000000 */
[----:B------:R-:W-:Y:S01]  /*1060*/  IMAD.MOV.U32 R19, RZ, RZ, -0x1 ;  /* 0xffffffffff137424 */ /* 0x000fe200078e00ff */
[----:B------:R-:W-:Y:S01]  /*1070*/  ISETP.GE.U32.AND.EX P0, PT, R29, UR11, PT, P0 ;  /* 0x0000000b1d007c0c */ /* 0x000fe2000bf06100 */
[----:B--2---:R-:W-:-:S12]  /*1080*/  IMAD.MOV.U32 R17, RZ, RZ, -0x1 ;  /* 0xffffffffff117424 */ /* 0x004fd800078e00ff */
[----:B------:R-:W-:Y:S05]  /*1090*/  @P0 BRA `(.L_x_13) ;  /* 0x0000000400300947 */ /* 0x000fea0003800000 */
[----:B------:R-:W2:Y:S01]  /*10a0*/  LDC.64 R18, c[0x0][0x628] ;  /* 0x00018a00ff127b82 */ /* 0x000ea20000000a00 */
[----:B------:R-:W-:Y:S02]  /*10b0*/  IMAD.MOV.U32 R8, RZ, RZ, R28 ;  /* 0x000000ffff087224 */ /* 0x000fe400078e001c */
[----:B------:R-:W-:-:S05]  /*10c0*/  IMAD.MOV.U32 R9, RZ, RZ, R29 ;  /* 0x000000ffff097224 */ /* 0x000fca00078e001d */
[----:B------:R-:W3:Y:S08]  /*10d0*/  LDC R0, c[0x0][0x630] ;  /* 0x00018c00ff007b82 */ /* 0x000ef00000000800 */
[----:B------:R-:W4:Y:S01]  /*10e0*/  LDC.64 R24, c[0x0][0x620] ;  /* 0x00018800ff187b82 */ /* 0x000f220000000a00 */
[----:B--2---:R-:W-:-:S04]  /*10f0*/  ISETP.NE.U32.AND P0, PT, R18, RZ, PT ;  /* 0x000000ff1200720c */ /* 0x004fc80003f05070 */
[----:B------:R-:W-:-:S13]  /*1100*/  ISETP.NE.AND.EX P0, PT, R19, RZ, PT, P0 ;  /* 0x000000ff1300720c */ /* 0x000fda0003f05300 */
[----:B---34-:R-:W-:Y:S05]  /*1110*/  @!P0 BRA `(.L_x_14) ;  /* 0x0000000000288947 */ /* 0x018fea0003800000 */
[----:B------:R-:W2:Y:S02]  /*1120*/  LDC R5, c[0x0][0x634] ;  /* 0x00018d00ff057b82 */ /* 0x000ea40000000800 */
[----:B--2---:R-:W-:-:S05]  /*1130*/  IADD3 R5, P0, R28, R5, RZ ;  /* 0x000000051c057210 */ /* 0x004fca0007f1e0ff */
[----:B------:R-:W-:-:S04]  /*1140*/  IMAD.X R17, RZ, RZ, R29, P0 ;  /* 0x000000ffff117224 */ /* 0x000fc800000e061d */
[----:B------:R-:W-:-:S04]  /*1150*/  IMAD.WIDE.U32 R8, R17, R18, RZ ;  /* 0x0000001211087225 */ /* 0x000fc800078e00ff */
[----:B------:R-:W-:-:S04]  /*1160*/  IMAD.WIDE.U32 R10, P0, R5, R19, R8 ;  /* 0x00000013050a7225 */ /* 0x000fc80007800008 */
[----:B------:R-:W-:-:S04]  /*1170*/  IMAD.WIDE.U32 R8, R5, R18, RZ ;  /* 0x0000001205087225 */ /* 0x000fc800078e00ff */
[----:B0-----:R-:W-:Y:S01]  /*1180*/  IMAD.X R13, RZ, RZ, RZ, P0 ;  /* 0x000000ffff0d7224 */ /* 0x001fe200000e06ff */
[----:B------:R-:W-:Y:S01]  /*1190*/  IADD3 RZ, P0, R9, R10, RZ ;  /* 0x0000000a09ff7210 */ /* 0x000fe20007f1e0ff */
[----:B------:R-:W-:-:S04]  /*11a0*/  IMAD.MOV.U32 R12, RZ, RZ, R11 ;  /* 0x000000ffff0c7224 */ /* 0x000fc800078e000b */
[----:B------:R-:W-:-:S08]  /*11b0*/  IMAD.WIDE.U32.X R8, R17, R19, R12, P0 ;  /* 0x0000001311087225 */ /* 0x000fd000000e040c */
.L_x_14:
[----:B------:R-:W2:Y:S01]  /*11c0*/  LDC.64 R26, c[0x0][0x640] ;  /* 0x00019000ff1a7b82 */ /* 0x000ea20000000a00 */
[-CC-:B------:R-:W-:Y:S01]  /*11d0*/  SHF.R.U64 R31, R8, R0.reuse, R9.reuse ;  /* 0x00000000081f7219 */ /* 0x180fe20000001209 */
[----:B------:R-:W-:Y:S01]  /*11e0*/  IMAD.MOV.U32 R8, RZ, RZ, R28 ;  /* 0x000000ffff087224 */ /* 0x000fe200078e001c */
[----:B------:R-:W-:Y:S02]  /*11f0*/  SHF.R.U32.HI R0, RZ, R0, R9 ;  /* 0x00000000ff007219 */ /* 0x000fe40000011609 */
[----:B------:R-:W-:-:S03]  /*1200*/  IADD3 R5, P0, RZ, -R31, RZ ;  /* 0x8000001fff057210 */ /* 0x000fc60007f1e0ff */
[----:B------:R-:W3:Y:S02]  /*1210*/  LDC R10, c[0x0][0x618] ;  /* 0x00018600ff0a7b82 */ /* 0x000ee40000000800 */
[----:B------:R-:W-:-:S04]  /*1220*/  IMAD.X R9, RZ, RZ, ~R0, P0 ;  /* 0x000000ffff097224 */ /* 0x000fc800000e0e00 */
[-C--:B------:R-:W-:Y:S02]  /*1230*/  IMAD R0, R9, R24.reuse, RZ ;  /* 0x0000001809007224 */ /* 0x080fe400078e02ff */
[----:B------:R-:W4:Y:S01]  /*1240*/  LDC R11, c[0x0][0x608] ;  /* 0x00018200ff0b7b82 */ /* 0x000f220000000800 */
[----:B------:R-:W-:Y:S02]  /*1250*/  IMAD.MOV.U32 R9, RZ, RZ, R29 ;  /* 0x000000ffff097224 */ /* 0x000fe400078e001d */
[----:B-1----:R-:W-:Y:S02]  /*1260*/  IMAD.MOV.U32 R29, RZ, RZ, 0x1 ;  /* 0x00000001ff1d7424 */ /* 0x002fe400078e00ff */
[----:B------:R-:W-:-:S03]  /*1270*/  IMAD.WIDE.U32 R8, R5, R24, R8 ;  /* 0x0000001805087225 */ /* 0x000fc600078e0008 */
[----:B------:R-:W1:Y:S01]  /*1280*/  LDC R18, c[0x0][0x658] ;  /* 0x00019600ff127b82 */ /* 0x000e620000000800 */
[----:B------:R-:W-:Y:S01]  /*1290*/  IMAD R5, R5, R25, R0 ;  /* 0x0000001905057224 */ /* 0x000fe200078e0200 */
[----:B--2---:R-:W-:-:S03]  /*12a0*/  ISETP.NE.U32.AND P0, PT, R26, RZ, PT ;  /* 0x000000ff1a00720c */ /* 0x004fc60003f05070 */
[----:B------:R-:W-:Y:S01]  /*12b0*/  IMAD.IADD R5, R9, 0x1, R5 ;  /* 0x0000000109057824 */ /* 0x000fe200078e0205 */
[----:B------:R-:W-:Y:S01]  /*12c0*/  ISETP.NE.AND.EX P0, PT, R27, RZ, PT, P0 ;  /* 0x000000ff1b00720c */ /* 0x000fe20003f05300 */
[----:B------:R-:W-:Y:S01]  /*12d0*/  IMAD.MOV.U32 R9, RZ, RZ, -0x1 ;  /* 0xffffffffff097424 */ /* 0x000fe200078e00ff */
[----:B------:R-:W2:Y:S02]  /*12e0*/  LDC R25, c[0x0][0x600] ;  /* 0x00018000ff197b82 */ /* 0x000ea40000000800 */
[-CC-:B---3--:R-:W-:Y:S02]  /*12f0*/  SHF.R.U64 R19, R8, R10.reuse, R5.reuse ;  /* 0x0000000a08137219 */ /* 0x188fe40000001205 */
[----:B------:R-:W-:-:S04]  /*1300*/  SHF.R.U32.HI R0, RZ, R10, R5 ;  /* 0x0000000aff007219 */ /* 0x000fc80000011605 */
[----:B------:R-:W3:Y:S01]  /*1310*/  LDC R24, c[0x0][0x648] ;  /* 0x00019200ff187b82 */ /* 0x000ee20000000800 */
[-CC-:B----4-:R-:W-:Y:S02]  /*1320*/  SHF.R.U64 R32, R19, R11.reuse, R0.reuse ;  /* 0x0000000b13207219 */ /* 0x190fe40000001200 */
[----:B------:R-:W-:-:S05]  /*1330*/  SHF.R.U32.HI R5, RZ, R11, R0 ;  /* 0x0000000bff057219 */ /* 0x000fca0000011600 */
[----:B------:R-:W4:Y:S01]  /*1340*/  LDC R28, c[0x0][0x638] ;  /* 0x00018e00ff1c7b82 */ /* 0x000f220000000800 */
[-CC-:B-1----:R-:W-:Y:S02]  /*1350*/  SHF.R.U64 R34, R32, R18.reuse, R5.reuse ;  /* 0x0000001220227219 */ /* 0x182fe40000001205 */
[-C--:B------:R-:W-:Y:S02]  /*1360*/  SHF.L.U32 R0, R9, R18.reuse, RZ ;  /* 0x0000001209007219 */ /* 0x080fe400000006ff */
[----:B------:R-:W-:Y:S01]  /*1370*/  SHF.R.U32.HI R9, RZ, R18, R5 ;  /* 0x00000012ff097219 */ /* 0x000fe20000011605 */
[----:B------:R-:W-:Y:S01]  /*1380*/  IMAD.MOV.U32 R8, RZ, RZ, R34 ;  /* 0x000000ffff087224 */ /* 0x000fe200078e0022 */
[----:B------:R-:W-:Y:S01]  /*1390*/  LOP3.LUT R5, RZ, R0, RZ, 0x33, !PT ;  /* 0x00000000ff057212 */ /* 0x000fe200078e33ff */
[----:B------:R-:W1:Y:S01]  /*13a0*/  LDC R30, c[0x0][0x610] ;  /* 0x00018400ff1e7b82 */ /* 0x000e620000000800 */
[----:B------:R-:W-:Y:S05]  /*13b0*/  @!P0 BRA `(.L_x_15) ;  /* 0x0000000000288947 */ /* 0x000fea0003800000 */
[----:B0-----:R-:W0:Y:S02]  /*13c0*/  LDC R13, c[0x0][0x64c] ;  /* 0x00019300ff0d7b82 */ /* 0x001e240000000800 */
[----:B0-----:R-:W-:-:S05]  /*13d0*/  IADD3 R13, P0, R34, R13, RZ ;  /* 0x0000000d220d7210 */ /* 0x001fca0007f1e0ff */
[----:B------:R-:W-:-:S04]  /*13e0*/  IMAD.X R17, RZ, RZ, R9, P0 ;  /* 0x000000ffff117224 */ /* 0x000fc800000e0609 */
[----:B------:R-:W-:-:S04]  /*13f0*/  IMAD.WIDE.U32 R8, R17, R26, RZ ;  /* 0x0000001a11087225 */ /* 0x000fc800078e00ff */
[----:B------:R-:W-:-:S04]  /*1400*/  IMAD.WIDE.U32 R10, P0, R13, R27, R8 ;  /* 0x0000001b0d0a7225 */ /* 0x000fc80007800008 */
[----:B------:R-:W-:-:S04]  /*1410*/  IMAD.WIDE.U32 R8, R13, R26, RZ ;  /* 0x0000001a0d087225 */ /* 0x000fc800078e00ff */
[----:B------:R-:W-:Y:S01]  /*1420*/  IMAD.X R13, RZ, RZ, RZ, P0 ;  /* 0x000000ffff0d7224 */ /* 0x000fe200000e06ff */
[----:B------:R-:W-:Y:S01]  /*1430*/  IADD3 RZ, P0, R9, R10, RZ ;  /* 0x0000000a09ff7210 */ /* 0x000fe20007f1e0ff */
[----:B------:R-:W-:-:S04]  /*1440*/  IMAD.MOV.U32 R12, RZ, RZ, R11 ;  /* 0x000000ffff0c7224 */ /* 0x000fc800078e000b */
[----:B------:R-:W-:-:S08]  /*1450*/  IMAD.WIDE.U32.X R8, R17, R27, R12, P0 ;  /* 0x0000001b11087225 */ /* 0x000fd000000e040c */
.L_x_15:
[----:B---3--:R-:W-:Y:S01]  /*1460*/  SHF.R.U64 R7, R8, R24, R9 ;  /* 0x0000001808077219 */ /* 0x008fe20000001209 */
[----:B--2---:R-:W-:Y:S01]  /*1470*/  VIADD R8, R25, 0xffffffff ;  /* 0xffffffff19087836 */ /* 0x004fe20000000000 */
[----:B------:R-:W-:Y:S01]  /*1480*/  SHF.L.U32 R0, R29, R18, RZ ;  /* 0x000000121d007219 */ /* 0x000fe200000006ff */
[----:B------:R-:W-:Y:S01]  /*1490*/  @P3 IMAD R14, R21, R20, R6 ;  /* 0x00000014150e3224 */ /* 0x000fe200078e0206 */
[----:B------:R-:W-:Y:S01]  /*14a0*/  LOP3.LUT R5, R32, R5, RZ, 0xc0, !PT ;  /* 0x0000000520057212 */ /* 0x000fe200078ec0ff */
[----:B------:R-:W-:Y:S01]  /*14b0*/  IMAD.MOV R9, RZ, RZ, -R7 ;  /* 0x000000ffff097224 */ /* 0x000fe200078e0a07 */
[----:B------:R-:W-:Y:S01]  /*14c0*/  LOP3.LUT R8, R19, R8, RZ, 0xc0, !PT ;  /* 0x0000000813087212 */ /* 0x000fe200078ec0ff */
[----:B------:R-:W-:Y:S02]  /*14d0*/  IMAD.MOV.U32 R6, RZ, RZ, 0x1 ;  /* 0x00000001ff067424 */ /* 0x000fe400078e00ff */
[----:B------:R-:W-:Y:S02]  /*14e0*/  IMAD R5, R0, R7, R5 ;  /* 0x0000000700057224 */ /* 0x000fe400078e0205 */
[----:B----4-:R-:W-:-:S02]  /*14f0*/  IMAD R0, R9, R28, R34 ;  /* 0x0000001c09007224 */ /* 0x010fc400078e0222 */
[----:B-1----:R-:W-:Y:S02]  /*1500*/  IMAD R18, R5, R30, R14 ;  /* 0x0000001e05127224 */ /* 0x002fe400078e020e */
[----:B------:R-:W-:Y:S01]  /*1510*/  IMAD R5, R0, R25, R8 ;  /* 0x0000001900057224 */ /* 0x000fe200078e0208 */
[----:B------:R-:W-:Y:S01]  /*1520*/  PRMT R0, R6, 0x7610, R0 ;  /* 0x0000761006007816 */ /* 0x000fe20000000000 */
[----:B------:R-:W-:-:S03]  /*1530*/  IMAD.MOV.U32 R17, RZ, RZ, R31 ;  /* 0x000000ffff117224 */ /* 0x000fc600078e001f */
[----:B------:R-:W-:Y:S02]  /*1540*/  SEL R19, R5, R18, !P3 ;  /* 0x0000001205137207 */ /* 0x000fe40005800000 */
[----:B------:R-:W-:-:S07]  /*1550*/  SEL R18, R18, R5, !P3 ;  /* 0x0000000512127207 */ /* 0x000fce0005800000 */
.L_x_13:
[----:B------:R-:W-:Y:S05]  /*1560*/  @!P1 BRA `(.L_x_16) ;  /* 0x00000000000c9947 */ /* 0x000fea0003800000 */
[----:B------:R-:W-:Y:S01]  /*1570*/  UCGABAR_WAIT ;  /* 0x0000000000007dc7 */ /* 0x000fe20008000000 */
[----:B------:R-:W-:Y:S01]  /*1580*/  CCTL.IVALL ;  /* 0x00000000ff00798f */ /* 0x000fe20002000000 */
[----:B------:R-:W-:Y:S05]  /*1590*/  BRA `(.L_x_17) ;  /* 0x0000000000047947 */ /* 0x000fea0003800000 */
.L_x_16:
[----:B------:R-:W-:Y:S06]  /*15a0*/  BAR.SYNC.DEFER_BLOCKING 0x0 ;  /* 0x0000000000007b1d */ /* 0x000fec0000010000 */
.L_x_17:
[----:B------:R-:W-:Y:S05]  /*15b0*/  @!P2 BRA `(.L_x_18) ;  /* 0x00000128003ca947 */ /* 0x000fea0003800000 */
[----:B------:R-:W-:-:S06]  /*15c0*/  UISETP.GT.U32.AND UP0, UPT, UR12, 0x1, UPT ;  /* 0x000000010c00788c */ /* 0x000fcc000bf04070 */
[----:B------:R-:W-:-:S13]  /*15d0*/  PLOP3.LUT P0, PT, PT, PT, UP0, 0x80, 0x0 ;  /* 0x000000000000781c */ /* 0x000fda0003f0f008 */
[----:B------:R-:W-:Y:S05]  /*15e0*/  @P0 EXIT ;  /* 0x000000000000094d */ /* 0x000fea0003800000 */
.L_x_19:
[----:B------:R-:W-:-:S08]  /*15f0*/  NOP ;  /* 0x0000000000007918 */ /* 0x000fd00000000000 */
[----:B------:R-:W2:Y:S02]  /*1600*/  USETMAXREG.TRY_ALLOC.CTAPOOL UP0, 0xf0 ;  /* 0x000000f0000079c8 */ /* 0x000ea40008000600 */
[----:B--2---:R-:W-:-:S13]  /*1610*/  PLOP3.LUT P0, PT, PT, PT, UP0, 0x80, 0x0 ;  /* 0x000000000000781c */ /* 0x004fda0003f0f008 */
[----:B------:R-:W-:Y:S05]  /*1620*/  @!P0 BRA `(.L_x_19) ;  /* 0xfffffffc00f08947 */ /* 0x000fea000383ffff */
[----:B------:R-:W-:-:S13]  /*1630*/  LOP3.LUT P0, RZ, R0, 0xff, RZ, 0xc0, !PT ;  /* 0x000000ff00ff7812 */ /* 0x000fda000780c0ff */
[----:B------:R-:W-:Y:S05]  /*1640*/  @!P0 EXIT ;  /* 0x000000000000894d */ /* 0x000fea0003800000 */
[----:B------:R-:W2:Y:S01]  /*1650*/  S2UR UR4, SR_CgaCtaId ;  /* 0x00000000000479c3 */ /* 0x000ea20000008800 */
[CC--:B------:R-:W-:Y:S01]  /*1660*/  LEA.HI R0, R15.reuse, R4.reuse, RZ, 0x2 ;  /* 0x000000040f007211 */ /* 0x0c0fe200078f10ff */
[----:B------:R-:W-:Y:S01]  /*1670*/  UMOV UR42, 0x400 ;  /* 0x00000400002a7882 */ /* 0x000fe20000000000 */
[----:B------:R-:W-:Y:S01]  /*1680*/  LEA.HI R15, R15, R4, RZ, 0x5 ;  /* 0x000000040f0f7211 */ /* 0x000fe200078f28ff */
[----:B------:R-:W-:Y:S01]  /*1690*/  UIADD3 UR5, UR5, -0x1, URZ ;  /* 0xffffffff05057890 */ /* 0x000fe2000fffe03f */
[--C-:B------:R-:W-:Y:S01]  /*16a0*/  SHF.R.S32.HI R6, RZ, 0x2, R0.reuse ;  /* 0x00000002ff067819 */ /* 0x100fe20000011400 */
[----:B------:R-:W-:Y:S01]  /*16b0*/  UISETP.LT.AND UP0, UPT, UR38, 0x1, UPT ;  /* 0x000000012600788c */ /* 0x000fe2000bf01270 */
[----:B------:R-:W-:Y:S01]  /*16c0*/  SHF.R.S32.HI R3, RZ, 0x1f, R0 ;  /* 0x0000001fff037819 */ /* 0x000fe20000011400 */
[----:B------:R-:W-:Y:S01]  /*16d0*/  USHF.L.U32 UR41, UR5, 0x3, URZ ;  /* 0x0000000305297899 */ /* 0x000fe2000800063f */
[----:B------:R-:W-:Y:S01]  /*16e0*/  SHF.R.S32.HI R15, RZ, 0x5, R15 ;  /* 0x00000005ff0f7819 */ /* 0x000fe2000001140f */
[----:B------:R-:W-:Y:S01]  /*16f0*/  USEL UR44, UR38, 0x1, UP0 ;  /* 0x00000001262c7887 */ /* 0x000fe20008000000 */
[----:B------:R-:W-:Y:S01]  /*1700*/  LEA.HI R3, R3, R6, RZ, 0x3 ;  /* 0x0000000603037211 */ /* 0x000fe200078f18ff */
[----:B------:R-:W-:-:S02]  /*1710*/  UISETP.NE.AND UP0, UPT, UR5, URZ, UPT ;  /* 0x0000003f0500728c */ /* 0x000fc4000bf05270 */
[----:B------:R-:W-:Y:S01]  /*1720*/  ULOP3.LUT UR48, UR41, 0x8, URZ, 0xc0, !UPT ;  /* 0x0000000829307892 */ /* 0x000fe2000f8ec03f */
[----:B------:R-:W-:Y:S01]  /*1730*/  LOP3.LUT R3, R3, 0xfffffff8, RZ, 0xc0, !PT ;  /* 0xfffffff803037812 */ /* 0x000fe200078ec0ff */
[----:B------:R-:W-:Y:S02]  /*1740*/  USHF.L.U32 UR40, UR38, 0x1, URZ ;  /* 0x0000000126287899 */ /* 0x000fe4000800063f */
[----:B------:R-:W-:Y:S02]  /*1750*/  UIADD3 UR44, -UR44, UR38, URZ ;  /* 0x000000262c2c7290 */ /* 0x000fe4000fffe13f */
[----:B------:R-:W-:Y:S01]  /*1760*/  IMAD.IADD R6, R6, 0x1, -R3 ;  /* 0x0000000106067824 */ /* 0x000fe200078e0a03 */
[----:B------:R-:W-:Y:S01]  /*1770*/  LOP3.LUT R3, R0, 0xfffffffc, RZ, 0xc0, !PT ;  /* 0xfffffffc00037812 */ /* 0x000fe200078ec0ff */
[----:B------:R-:W-:Y:S02]  /*1780*/  ULOP3.LUT UR45, UR41, 0x8, URZ, 0xc, !UPT ;  /* 0x00000008292d7892 */ /* 0x000fe4000f8e0c3f */
[C-C-:B------:R-:W-:Y:S01]  /*1790*/  IMAD R0, R15.reuse, -0x10, -R6.reuse ;  /* 0xfffffff00f007824 */ /* 0x140fe200078e0a06 */
[--C-:B------:R-:W-:Y:S01]  /*17a0*/  SHF.R.S32.HI R7, RZ, 0x1f, R6.reuse ;  /* 0x0000001fff077819 */ /* 0x100fe20000011406 */
[----:B--2---:R-:W-:Y:S01]  /*17b0*/  ULEA UR42, UR4, UR42, 0x18 ;  /* 0x0000002a042a7291 */ /* 0x004fe2000f8ec03f */
[----:B------:R-:W-:Y:S01]  /*17c0*/  IMAD.IADD R3, R4, 0x1, -R3 ;  /* 0x0000000104037824 */ /* 0x000fe200078e0a03 */
[----:B------:R-:W-:Y:S01]  /*17d0*/  USEL UR46, URZ, 0x1, UP0 ;  /* 0x000000013f2e7887 */ /* 0x000fe20008000000 */
[----:B------:R-:W-:Y:S01]  /*17e0*/  ULDC UR4, c[0x0][0x284] ;  /* 0x0000a10000047ab9 */ /* 0x000fe20000000800 */
[----:B------:R-:W-:-:S02]  /*17f0*/  IMAD.WIDE R4, R15, 0x10, R6 ;  /* 0x000000100f047825 */ /* 0x000fc400078e0206 */
[----:B------:R2:W-:Y:S01]  /*1800*/  STL [R1+0x208], R3 ;  /* 0x0002080301007387 */ /* 0x0005e20000100800 */
[----:B------:R-:W-:Y:S01]  /*1810*/  UIADD3 UR43, UR42, 0xd0, URZ ;  /* 0x000000d02a2b7890 */ /* 0x000fe2000fffe03f */
[----:B------:R-:W-:Y:S01]  /*1820*/  VIADD R0, R0, UR4 ;  /* 0x0000000400007c36 */ /* 0x000fe20008000000 */
[----:B------:R-:W-:Y:S02]  /*1830*/  ULOP3.LUT UR48, UR48, 0x18, URZ, 0x3c, !UPT ;  /* 0x0000001830307892 */ /* 0x000fe4000f8e3c3f */
[----:B------:R-:W-:Y:S02]  /*1840*/  UIADD3 UR47, UR41, UR43, URZ ;  /* 0x0000002b292f7290 */ /* 0x000fe4000fffe03f */
[----:B------:R2:W-:Y:S04]  /*1850*/  STL [R1+0x20c], R0 ;  /* 0x00020c0001007387 */ /* 0x0005e80000100800 */
[----:B------:R2:W-:Y:S06]  /*1860*/  STL.64 [R1+0x210], R4 ;  /* 0x0002100401007387 */ /* 0x0005ec0000100a00 */
.L_x_551:
[----:B--2---:R-:W-:Y:S01]  /*1870*/  IMAD.U32 R3, RZ, RZ, UR46 ;  /* 0x0000002eff037e24 */ /* 0x004fe2000f8e00ff */
[----:B------:R-:W-:Y:S01]  /*1880*/  ULDC UR4, c[0x0][0x28c] ;  /* 0x0000a30000047ab9 */ /* 0x000fe20000000800 */
[----:B------:R-:W-:Y:S01]  /*1890*/  IMAD.U32 R152, RZ, RZ, UR43 ;  /* 0x0000002bff987e24 */ /* 0x000fe2000f8e00ff */
[----:B------:R-:W-:Y:S02]  /*18a0*/  ISETP.LT.AND P1, PT, RZ, UR4, PT ;  /* 0x00000004ff007c0c */ /* 0x000fe4000bf21270 */
[----:B------:R-:W-:-:S04]  /*18b0*/  SHF.L.U32 R3, R3, 0x1f, RZ ;  /* 0x0000001f03037819 */ /* 0x000fc800000006ff */
[----:B------:R-:W2:Y:S02]  /*18c0*/  SYNCS.PHASECHK.TRANS64.TRYWAIT P0, [R152+UR41], R3 ;  /* 0x00000003980075a7 */ /* 0x000ea40008000169 */
[----:B-12-45:R-:W-:Y:S05]  /*18d0*/  @!P0 BRA `(.L_x_20) ;  /* 0x0000013800b88947 */ /* 0x036fea0003800000 */
.L_x_581:
[----:B------:R-:W-:Y:S05]  /*18e0*/  @P1 BRA `(.L_x_21) ;  /* 0x0000000000401947 */ /* 0x000fea0003800000 */
[----:B--2---:R-:W-:Y:S01]  /*18f0*/  MOV R0, 0x0 ;  /* 0x0000000000007802 */ /* 0x004fe20000000f00 */
[----:B------:R-:W-:Y:S01]  /*1900*/  ULDC.64 UR4, c[0x4][0x68] ;  /* 0x01001a0000047ab9 */ /* 0x000fe20000000a00 */
[----:B------:R-:W-:Y:S01]  /*1910*/  ULDC.64 UR6, c[0x4][0x8] ;  /* 0x0100020000067ab9 */ /* 0x000fe20000000a00 */
[----:B------:R-:W-:Y:S01]  /*1920*/  IMAD.U32 R4, RZ, RZ, UR4 ;  /* 0x00000004ff047e24 */ /* 0x000fe2000f8e00ff */
[----:B------:R2:W3:Y:S01]  /*1930*/  LDC.64 R14, c[0x4][R0] ;  /* 0x01000000000e7b82 */ /* 0x0004e20000000a00 */
[----:B------:R-:W-:Y:S01]  /*1940*/  IMAD.U32 R5, RZ, RZ, UR5 ;  /* 0x00000005ff057e24 */ /* 0x000fe2000f8e00ff */
[----:B------:R-:W-:Y:S01]  /*1950*/  ULDC.64 UR4, c[0x4][0x70] ;  /* 0x01001c0000047ab9 */ /* 0x000fe20000000a00 */
[----:B------:R-:W-:Y:S02]  /*1960*/  IMAD.U32 R10, RZ, RZ, UR6 ;  /* 0x00000006ff0a7e24 */ /* 0x000fe4000f8e00ff */
[----:B------:R-:W-:Y:S02]  /*1970*/  IMAD.U32 R6, RZ, RZ, UR4 ;  /* 0x00000004ff067e24 */ /* 0x000fe4000f8e00ff */
[----:B------:R-:W-:-:S02]  /*1980*/  IMAD.U32 R7, RZ, RZ, UR5 ;  /* 0x00000005ff077e24 */ /* 0x000fc4000f8e00ff */
[----:B------:R-:W-:Y:S02]  /*1990*/  IMAD.U32 R11, RZ, RZ, UR7 ;  /* 0x00000007ff0b7e24 */ /* 0x000fe4000f8e00ff */
[----:B------:R-:W-:Y:S02]  /*19a0*/  IMAD.MOV.U32 R8, RZ, RZ, 0x1e1 ;  /* 0x000001e1ff087424 */ /* 0x000fe400078e00ff */
[----:B0-----:R-:W-:Y:S02]  /*19b0*/  IMAD.MOV.U32 R12, RZ, RZ, 0x1 ;  /* 0x00000001ff0c7424 */ /* 0x001fe400078e00ff */
[----:B--2---:R-:W-:-:S07]  /*19c0*/  IMAD.MOV.U32 R13, RZ, RZ, RZ ;  /* 0x000000ffff0d7224 */ /* 0x004fce00078e00ff */
[----:B------:R-:W-:-:S07]  /*19d0*/  LEPC R20, `(.L_x_21) ;  /* 0x000000001014794e */ /* 0x000fce0000000000 */
[----:B-1-3-5:R-:W-:Y:S05]  /*19e0*/  CALL.ABS.NOINC R14 ;  /* 0x000000000e007343 */ /* 0x02afea0003c00000 */
.L_x_21:
[----:B------:R-:W-:-:S06]  /*19f0*/  ULOP3.LUT UR4, UR37, 0x1, URZ, 0xfc, !UPT ;  /* 0x0000000125047892 */ /* 0x000fcc000f8efc3f */
[----:B--2---:R-:W-:-:S05]  /*1a00*/  IMAD.U32 R0, RZ, RZ, UR4 ;  /* 0x00000004ff007e24 */ /* 0x004fca000f8e00ff */
[----:B------:R-:W-:-:S13]  /*1a10*/  ISETP.NE.AND P0, PT, R0, 0x3, PT ;  /* 0x000000030000780c */ /* 0x000fda0003f05270 */
[----:B------:R-:W-:Y:S05]  /*1a20*/  @!P0 BRA `(.L_x_22) ;  /* 0x0000000000048947 */ /* 0x000fea0003800000 */
[----:B------:R-:W-:Y:S01]  /*1a30*/  BPT.TRAP 0x1 ;  /* 0x000000040000795c */ /* 0x000fe20000300000 */
.L_x_22:
[----:B------:R-:W-:Y:S02]  /*1a40*/  IMAD.U32 R3, RZ, RZ, UR49 ;  /* 0x00000031ff037e24 */ /* 0x000fe4000f8e00ff */
[----:B------:R-:W-:-:S03]  /*1a50*/  IMAD.U32 R0, RZ, RZ, UR36 ;  /* 0x00000024ff007e24 */ /* 0x000fc6000f8e00ff */
[----:B------:R-:W-:Y:S02]  /*1a60*/  LEA R3, R3, UR42, 0x3 ;  /* 0x0000002a03037c11 */ /* 0x000fe4000f8e18ff */
[----:B------:R-:W-:-:S04]  /*1a70*/  SHF.L.U32 R0, R0, 0x1f, RZ ;  /* 0x0000001f00007819 */ /* 0x000fc800000006ff */
[----:B------:R2:W3:Y:S01]  /*1a80*/  SYNCS.PHASECHK.TRANS64.TRYWAIT P1, [R3+URZ], R0 ;  /* 0x00000000030075a7 */ /* 0x0004e2000802017f */
[----:B------:R-:W-:Y:S05]  /*1a90*/  @!P0 BRA `(.L_x_23) ;  /* 0x0000000000048947 */ /* 0x000fea0003800000 */
[----:B------:R-:W-:Y:S01]  /*1aa0*/  BPT.TRAP 0x1 ;  /* 0x000000040000795c */ /* 0x000fe20000300000 */
.L_x_23:
[----:B------:R-:W-:-:S05]  /*1ab0*/  IMAD.U32 R4, RZ, RZ, UR44 ;  /* 0x0000002cff047e24 */ /* 0x000fca000f8e00ff */
[----:B------:R-:W-:Y:S01]  /*1ac0*/  ISETP.GE.AND P2, PT, R4, 0x1, PT ;  /* 0x000000010400780c */ /* 0x000fe20003f46270 */
[----:B---3--:R-:W-:-:S12]  /*1ad0*/  @P1 BRA `(.L_x_24) ;  /* 0x0000000000081947 */ /* 0x008fd80003800000 */
[----:B------:R-:W3:Y:S02]  /*1ae0*/  SYNCS.PHASECHK.TRANS64.TRYWAIT P1, [R3+URZ], R0 ;  /* 0x00000000030075a7 */ /* 0x000ee4000802017f */
[----:B---3--:R-:W-:Y:S05]  /*1af0*/  @!P1 BRA `(.L_x_25) ;  /* 0x0000013800489947 */ /* 0x008fea0003800000 */
.L_x_24:
[----:B------:R-:W-:Y:S05]  /*1b00*/  WARPSYNC.ALL ;  /* 0x0000000000007948 */ /* 0x000fea0003800000 */
[----:B------:R-:W-:Y:S01]  /*1b10*/  UIADD3 UR4, UR42, 0x200, URZ ;  /* 0x000002002a047890 */ /* 0x000fe2000fffe03f */
[----:B-1----:R-:W-:Y:S01]  /*1b20*/  WARPGROUP.ARRIVE ;  /* 0x00000000000079c5 */ /* 0x002fe20000000000 */
[----:B------:R-:W-:Y:S02]  /*1b30*/  UIADD3 UR5, UR42, 0x6200, URZ ;  /* 0x000062002a057890 */ /* 0x000fe4000fffe03f */
[----:B------:R-:W-:Y:S02]  /*1b40*/  USHF.R.U32.HI UR4, URZ, 0x4, UR4 ;  /* 0x000000043f047899 */ /* 0x000fe40008011604 */
[----:B------:R-:W-:-:S02]  /*1b50*/  USHF.R.U32.HI UR5, URZ, 0x4, UR5 ;  /* 0x000000043f057899 */ /* 0x000fc40008011605 */
[----:B------:R-:W-:Y:S02]  /*1b60*/  ULOP3.LUT UR4, UR4, 0x3fff, URZ, 0xc0, !UPT ;  /* 0x00003fff04047892 */ /* 0x000fe4000f8ec03f */
[----:B------:R-:W-:Y:S02]  /*1b70*/  ULOP3.LUT UR5, UR5, 0x3fff, URZ, 0xc0, !UPT ;  /* 0x00003fff05057892 */ /* 0x000fe4000f8ec03f */
[----:B------:R-:W-:Y:S02]  /*1b80*/  ULOP3.LUT UR10, UR4, 0x10000, URZ, 0xfc, !UPT ;  /* 0x00010000040a7892 */ /* 0x000fe4000f8efc3f */
[----:B------:R-:W-:Y:S02]  /*1b90*/  ULOP3.LUT UR9, UR5, 0x10000, URZ, 0xfc, !UPT ;  /* 0x0001000005097892 */ /* 0x000fe4000f8efc3f */
[----:B------:R-:W-:Y:S02]  /*1ba0*/  ULEA UR4, UR49, UR10, 0x7 ;  /* 0x0000000a31047291 */ /* 0x000fe4000f8e383f */
[----:B------:R-:W-:Y:S01]  /*1bb0*/  ULEA UR6, UR49, UR9, 0xa ;  /* 0x0000000931067291 */ /* 0x000fe2000f8e503f */
[----:B------:R-:W-:Y:S01]  /*1bc0*/  UMOV UR5, 0xc0000010 ;  /* 0xc000001000057882 */ /* 0x000fe20000000000 */
[----:B------:R-:W-:-:S07]  /*1bd0*/  UMOV UR7, 0xc0000010 ;  /* 0xc000001000077882 */ /* 0x000fce0000000000 */
[----:B------:R-:W-:Y:S01]  /*1be0*/  HGMMA.64x256x16.F32.BF16 R24, gdesc[UR4], RZ, !UPT, gsb0 ;  /* 0x03e00000041879f0 */ /* 0x000fe2000c0018ff */
[----:B------:R-:W-:Y:S01]  /*1bf0*/  UIADD3 UR6, UR6, 0x200, URZ ;  /* 0x0000020006067890 */ /* 0x000fe2000fffe03f */
[----:B------:R-:W-:Y:S01]  /*1c00*/  UMOV UR7, 0xc0000010 ;  /* 0xc000001000077882 */ /* 0x000fe20000000000 */
[----:B------:R-:W-:Y:S02]  /*1c10*/  WARPGROUP.DEPBAR.LE gsb0, 0x0 ;  /* 0x00008000000079c5 */ /* 0x000fe40000010000 */
[----:B------:R-:W-:Y:S04]  /*1c20*/  STL.64 [R1], R24 ;  /* 0x0000001801007387 */ /* 0x000fe80000100a00 */
[----:B------:R-:W-:Y:S04]  /*1c30*/  STL.64 [R1+0x8], R26 ;  /* 0x0000081a01007387 */ /* 0x000fe80000100a00 */
        /* <DEDUP_REMOVED lines=61> */
[----:B------:R1:W-:Y:S02]  /*2010*/  STL.64 [R1+0x1f8], R150 ;  /* 0x0001f89601007387 */ /* 0x0003e40000100a00 */
[----:B-1----:R-:W-:-:S06]  /*2020*/  WARPGROUP.ARRIVE ;  /* 0x00000000000079c5 */ /* 0x002fcc0000000000 */
[----:B------:R-:W-:Y:S03]  /*2030*/  HGMMA.64x256x16.F32.BF16 R24, gdesc[UR4], RZ, !UPT, gsb0 ;  /* 0x03e00000041879f0 */ /* 0x000fe6000c0018ff */
[----:B------:R-:W-:Y:S02]  /*2040*/  WARPGROUP.DEPBAR.LE gsb0, 0x0 ;  /* 0x00008000000079c5 */ /* 0x000fe40000010000 */
[----:B------:R-:W-:Y:S05]  /*2050*/  @!P2 BRA `(.L_x_26) ;  /* 0x0000000c0088a947 */ /* 0x000fea0003800000 */
[----:B------:R-:W-:Y:S01]  /*2060*/  UIADD3 UR4, UR49, 0x1, URZ ;  /* 0x0000000131047890 */ /* 0x000fe2000fffe03f */
[----:B--23--:R-:W-:Y:S02]  /*2070*/  IMAD.U32 R3, RZ, RZ, UR44 ;  /* 0x0000002cff037e24 */ /* 0x00cfe4000f8e00ff */
[----:B------:R-:W-:Y:S01]  /*2080*/  IMAD.U32 R0, RZ, RZ, UR49 ;  /* 0x00000031ff007e24 */ /* 0x000fe2000f8e00ff */
[----:B------:R-:W-:-:S04]  /*2090*/  UISETP.NE.AND UP0, UPT, UR4, 0xc, UPT ;  /* 0x0000000c0400788c */ /* 0x000fc8000bf05270 */
[----:B------:R-:W-:Y:S02]  /*20a0*/  USEL UR5, URZ, 0x1, UP0 ;  /* 0x000000013f057887 */ /* 0x000fe40008000000 */
[----:B------:R-:W-:Y:S02]  /*20b0*/  USEL UR8, UR4, URZ, UP0 ;  /* 0x0000003f04087287 */ /* 0x000fe40008000000 */
[----:B------:R-:W-:-:S06]  /*20c0*/  ULOP3.LUT UR5, UR36, UR5, URZ, 0x3c, !UPT ;  /* 0x0000000524057292 */ /* 0x000fcc000f8e3c3f */
[----:B------:R-:W-:-:S07]  /*20d0*/  IMAD.U32 R4, RZ, RZ, UR5 ;  /* 0x00000005ff047e24 */ /* 0x000fce000f8e00ff */
.L_x_33:
[----:B-----5:R-:W-:Y:S05]  /*20e0*/  @!P0 BRA `(.L_x_27) ;  /* 0x0000000000048947 */ /* 0x020fea0003800000 */
[----:B------:R-:W-:Y:S01]  /*20f0*/  BPT.TRAP 0x1 ;  /* 0x000000040000795c */ /* 0x000fe20000300000 */
.L_x_27:
[----:B------:R-:W-:Y:S01]  /*2100*/  ULEA UR4, UR8, UR42, 0x3 ;  /* 0x0000002a08047291 */ /* 0x000fe2000f8e183f */
[----:B------:R-:W-:-:S08]  /*2110*/  SHF.L.U32 R5, R4, 0x1f, RZ ;  /* 0x0000001f04057819 */ /* 0x000fd000000006ff */
[----:B------:R1:W2:Y:S01]  /*2120*/  SYNCS.PHASECHK.TRANS64.TRYWAIT P1, [UR4], R5 ;  /* 0x00000005ff0075a7 */ /* 0x0002a20008020144 */
[----:B------:R-:W-:Y:S05]  /*2130*/  @!P0 BRA `(.L_x_28) ;  /* 0x0000000000048947 */ /* 0x000fea0003800000 */
[----:B------:R-:W-:Y:S01]  /*2140*/  BPT.TRAP 0x1 ;  /* 0x000000040000795c */ /* 0x000fe20000300000 */
.L_x_28:
[----:B--2---:R-:W-:Y:S05]  /*2150*/  @P1 BRA `(.L_x_29) ;  /* 0x0000000000081947 */ /* 0x004fea0003800000 */
[----:B------:R-:W2:Y:S02]  /*2160*/  SYNCS.PHASECHK.TRANS64.TRYWAIT P1, [UR4], R5 ;  /* 0x00000005ff0075a7 */ /* 0x000ea40008020144 */
[----:B--2---:R-:W-:Y:S05]  /*2170*/  @!P1 BRA `(.L_x_30) ;  /* 0x0000013000bc9947 */ /* 0x004fea0003800000 */
.L_x_29:
[----:B------:R-:W-:Y:S04]  /*2180*/  STL [R1+0x2c8], R152 ;  /* 0x0002c89801007387 */ /* 0x000fe80000100800 */
        /* <DEDUP_REMOVED lines=21> */
[----:B------:R3:W-:Y:S04]  /*22e0*/  STL.64 [R1+0x218], R108 ;  /* 0x0002186c01007387 */ /* 0x0007e80000100a00 */
[----:B---3--:R-:W3:Y:S04]  /*22f0*/  LDL.LU.64 R108, [R1] ;  /* 0x00000000016c7983 */ /* 0x008ee80000300a00 */
[----:B------:R-:W3:Y:S04]  /*2300*/  LDL.LU.64 R110, [R1+0x8] ;  /* 0x00000800016e7983 */ /* 0x000ee80000300a00 */
        /* <DEDUP_REMOVED lines=61> */
[----:B------:R-:W3:Y:S01]  /*26e0*/  LDL.LU.64 R234, [R1+0x1f8] ;  /* 0x0001f80001ea7983 */ /* 0x000ee20000300a00 */
[----:B------:R-:W-:-:S02]  /*26f0*/  ULEA UR4, UR8, UR10, 0x7 ;  /* 0x0000000a08047291 */ /* 0x000fc4000f8e383f */
[----:B------:R-:W-:Y:S01]  /*2700*/  ULEA UR6, UR8, UR9, 0xa ;  /* 0x0000000908067291 */ /* 0x000fe2000f8e503f */
[----:B------:R-:W-:Y:S01]  /*2710*/  UMOV UR5, 0xc0000010 ;  /* 0xc000001000057882 */ /* 0x000fe20000000000 */
[----:B------:R-:W-:Y:S01]  /*2720*/  UMOV UR7, 0xc0000010 ;  /* 0xc000001000077882 */ /* 0x000fe20000000000 */
[----:B---3--:R-:W-:-:S06]  /*2730*/  WARPGROUP.ARRIVE ;  /* 0x00000000000079c5 */ /* 0x008fcc0000000000 */
[----:B------:R-:W-:Y:S03]  /*2740*/  HGMMA.64x256x16.F32.BF16 R108, gdesc[UR4], R108, gsb0 ;  /* 0x03e00000046c79f0 */ /* 0x000fe6000800186c */
        /* <DEDUP_REMOVED lines=65> */
[----:B---3--:R4:W5:Y:S04]  /*2b60*/  LDL.LU R152, [R1+0x2c8] ;  /* 0x0002c80001987983 */ /* 0x0089680000300800 */
        /* <DEDUP_REMOVED lines=22> */
[----:B------:R-:W-:Y:S01]  /*2cd0*/  UIADD3 UR6, UR6, 0x200, URZ ;  /* 0x0000020006067890 */ /* 0x000fe2000fffe03f */
[----:B------:R-:W-:Y:S01]  /*2ce0*/  UMOV UR7, 0xc0000010 ;  /* 0xc000001000077882 */ /* 0x000fe20000000000 */
[----:B---3--:R-:W-:-:S07]  /*2cf0*/  WARPGROUP.ARRIVE ;  /* 0x00000000000079c5 */ /* 0x008fce0000000000 */
[----:B------:R-:W-:Y:S03]  /*2d00*/  HGMMA.64x256x16.F32.BF16 R24, gdesc[UR4], R24, gsb0 ;  /* 0x03e00000041879f0 */ /* 0x000fe60008001818 */
[----:B------:R-:W-:Y:S02]  /*2d10*/  WARPGROUP.DEPBAR.LE gsb0, 0x0 ;  /* 0x00008000000079c5 */ /* 0x000fe40000010000 */
[----:B----4-:R-:W-:Y:S05]  /*2d20*/  @!P0 BRA `(.L_x_31) ;  /* 0x0000000000048947 */ /* 0x010fea0003800000 */
[----:B------:R-:W-:Y:S01]  /*2d30*/  BPT.TRAP 0x1 ;  /* 0x000000040000795c */ /* 0x000fe20000300000 */
.L_x_31:
[----:B------:R-:W-:Y:S01]  /*2d40*/  ISETP.NE.AND P1, PT, R22, RZ, PT ;  /* 0x000000ff1600720c */ /* 0x000fe20003f25270 */
[----:B------:R-:W-:-:S12]  /*2d50*/  UISETP.GT.U32.AND UP0, UPT, UR37, 0x1, UPT ;  /* 0x000000012500788c */ /* 0x000fd8000bf04070 */
[----:B-12---:R-:W-:-:S05]  /*2d60*/  @P1 LEA R5, R0, UR42, 0x3 ;  /* 0x0000002a00051c11 */ /* 0x006fca000f8e18ff */
[----:B------:R-:W-:-:S05]  /*2d70*/  @P1 VIADD R5, R5, 0x60 ;  /* 0x0000006005051836 */ /* 0x000fca0000000000 */
[----:B------:R-:W-:-:S04]  /*2d80*/  @P1 PRMT R5, R23, 0x654, R5 ;  /* 0x0000065417051816 */ /* 0x000fc80000000005 */
[----:B------:R1:W-:Y:S01]  /*2d90*/  @P1 SYNCS.ARRIVE.TRANS64.RED.A1T0 RZ, [R5+URZ], RZ ;  /* 0x000000ff05ff19a7 */ /* 0x0003e2000810043f */
[----:B------:R-:W-:-:S13]  /*2da0*/  PLOP3.LUT P1, PT, PT, PT, UP0, 0x80, 0x0 ;  /* 0x000000000000781c */ /* 0x000fda0003f2f008 */
[----:B-1----:R-:W-:Y:S05]  /*2db0*/  @P1 BRA `(.L_x_32) ;  /* 0x0000000000041947 */ /* 0x002fea0003800000 */
[----:B------:R-:W-:Y:S01]  /*2dc0*/  BPT.TRAP 0x1 ;  /* 0x000000040000795c */ /* 0x000fe20000300000 */
.L_x_32:
[----:B------:R-:W-:Y:S01]  /*2dd0*/  UIADD3 UR8, UR8, 0x1, URZ ;  /* 0x0000000108087890 */ /* 0x000fe2000fffe03f */
[C---:B------:R-:W-:Y:S01]  /*2de0*/  ISETP.GT.AND P2, PT, R3.reuse, 0x1, PT ;  /* 0x000000010300780c */ /* 0x040fe20003f44270 */
[----:B------:R-:W-:Y:S02]  /*2df0*/  VIADD R0, R0, 0x1 ;  /* 0x0000000100007836 */ /* 0x000fe40000000000 */
[----:B------:R-:W-:Y:S01]  /*2e00*/  UISETP.NE.AND UP0, UPT, UR8, 0xc, UPT ;  /* 0x0000000c0800788c */ /* 0x000fe2000bf05270 */
[----:B------:R-:W-:Y:S02]  /*2e10*/  VIADD R3, R3, 0xffffffff ;  /* 0xffffffff03037836 */ /* 0x000fe40000000000 */
[C---:B------:R-:W-:Y:S01]  /*2e20*/  ISETP.NE.AND P1, PT, R0.reuse, 0xc, PT ;  /* 0x0000000c0000780c */ /* 0x040fe20003f25270 */
[----:B------:R-:W-:Y:S02]  /*2e30*/  USEL UR4, URZ, 0x1, UP0 ;  /* 0x000000013f047887 */ /* 0x000fe40008000000 */
[----:B------:R-:W-:Y:S01]  /*2e40*/  USEL UR8, UR8, URZ, UP0 ;  /* 0x0000003f08087287 */ /* 0x000fe20008000000 */
[----:B------:R-:W-:-:S03]  /*2e50*/  SEL R0, R0, RZ, P1 ;  /* 0x000000ff00007207 */ /* 0x000fc60000800000 */
[----:B------:R-:W-:Y:S01]  /*2e60*/  LOP3.LUT R4, R4, UR4, RZ, 0x3c, !PT ;  /* 0x0000000404047c12 */ /* 0x000fe2000f8e3cff */
[----:B------:R-:W-:Y:S07]  /*2e70*/  @P2 BRA `(.L_x_33) ;  /* 0xfffffff000982947 */ /* 0x000fee000383ffff */
.L_x_26:
[----:B--23--:R-:W1:Y:S02]  /*2e80*/  LDC R0, c[0x0][0x28c] ;  /* 0x0000a300ff007b82 */ /* 0x00ce640000000800 */
[----:B-1----:R-:W-:Y:S01]  /*2e90*/  ISETP.GE.AND P1, PT, R0, 0x1, PT ;  /* 0x000000010000780c */ /* 0x002fe20003f26270 */
[----:B------:R-:W-:-:S04]  /*2ea0*/  IMAD.U32 R0, RZ, RZ, UR45 ;  /* 0x0000002dff007e24 */ /* 0x000fc8000f8e00ff */
[----:B------:R1:W-:Y:S08]  /*2eb0*/  SYNCS.ARRIVE.TRANS64.A1T0 RZ, [R0+UR43], RZ ;  /* 0x000000ff00ff79a7 */ /* 0x0003f0000810002b */
[----:B-1----:R-:W-:Y:S05]  /*2ec0*/  @!P1 BRA `(.L_x_34) ;  /* 0x0000000000489947 */ /* 0x002fea0003800000 */
[----:B------:R-:W-:Y:S05]  /*2ed0*/  @!P0 BRA `(.L_x_35) ;  /* 0x0000000000048947 */ /* 0x000fea0003800000 */
[----:B------:R-:W-:Y:S01]  /*2ee0*/  BPT.TRAP 0x1 ;  /* 0x000000040000795c */ /* 0x000fe20000300000 */
.L_x_35:
[----:B------:R-:W-:-:S13]  /*2ef0*/  ISETP.NE.AND P0, PT, R22, RZ, PT ;  /* 0x000000ff1600720c */ /* 0x000fda0003f05270 */
[----:B------:R-:W-:-:S05]  /*2f00*/  VOTEU.ANY UP0, P0 ;  /* 0x00000000003f7886 */ /* 0x000fca0000000100 */
[----:B------:R-:W-:Y:S02]  /*2f10*/  @UP0 UIADD3 UR4, UR44, UR49, URZ ;  /* 0x000000312c040290 */ /* 0x000fe4000fffe03f */
[----:B------:R-:W-:-:S04]  /*2f20*/  UISETP.GT.U32.AND UP0, UPT, UR37, 0x1, UPT ;  /* 0x000000012500788c */ /* 0x000fc8000bf04070 */
[----:B------:R-:W-:Y:S02]  /*2f30*/  IMAD.U32 R4, RZ, RZ, UR4 ;  /* 0x00000004ff047e24 */ /* 0x000fe4000f8e00ff */
[----:B------:R-:W-:Y:S02]  /*2f40*/  IMAD.U32 R0, RZ, RZ, UR4 ;  /* 0x00000004ff007e24 */ /* 0x000fe4000f8e00ff */
[----:B------:R-:W-:-:S05]  /*2f50*/  @P0 IMAD.WIDE.U32 R4, R4, -0x55555555, RZ ;  /* 0xaaaaaaab04040825 */ /* 0x000fca00078e00ff */
[----:B------:R-:W-:-:S05]  /*2f60*/  @P0 SHF.R.U32.HI R4, RZ, 0x3, R5 ;  /* 0x00000003ff040819 */ /* 0x000fca0000011605 */
[----:B------:R-:W-:-:S05]  /*2f70*/  @P0 IMAD R0, R4, -0xc, R0 ;  /* 0xfffffff404000824 */ /* 0x000fca00078e0200 */
[----:B------:R-:W-:-:S05]  /*2f80*/  @P0 LEA R0, R0, UR42, 0x3 ;  /* 0x0000002a00000c11 */ /* 0x000fca000f8e18ff */
[----:B------:R-:W-:-:S05]  /*2f90*/  @P0 VIADD R0, R0, 0x60 ;  /* 0x0000006000000836 */ /* 0x000fca0000000000 */
[----:B------:R-:W-:-:S04]  /*2fa0*/  @P0 PRMT R0, R23, 0x654, R0 ;  /* 0x0000065417000816 */ /* 0x000fc80000000000 */
[----:B------:R1:W-:Y:S01]  /*2fb0*/  @P0 SYNCS.ARRIVE.TRANS64.RED.A1T0 RZ, [R0+URZ], RZ ;  /* 0x000000ff00ff09a7 */ /* 0x0003e2000810043f */
[----:B------:R-:W-:-:S13]  /*2fc0*/  PLOP3.LUT P0, PT, PT, PT, UP0, 0x80, 0x0 ;  /* 0x000000000000781c */ /* 0x000fda0003f0f008 */
[----:B-1----:R-:W-:Y:S05]  /*2fd0*/  @P0 BRA `(.L_x_34) ;  /* 0x0000000000040947 */ /* 0x002fea0003800000 */
[----:B------:R-:W-:Y:S01]  /*2fe0*/  BPT.TRAP 0x1 ;  /* 0x000000040000795c */ /* 0x000fe20000300000 */
.L_x_34:
[----:B------:R-:W-:Y:S01]  /*2ff0*/  IMAD.U32 R0, RZ, RZ, UR46 ;  /* 0x0000002eff007e24 */ /* 0x000fe2000f8e00ff */
[----:B------:R-:W-:Y:S02]  /*3000*/  UIADD3 UR49, UR40, UR49, URZ ;  /* 0x0000003128317290 */ /* 0x000fe4000fffe03f */
[----:B------:R-:W-:Y:S02]  /*3010*/  UISETP.GE.U32.AND UP1, UPT, UR40, 0xc, UPT ;  /* 0x0000000c2800788c */ /* 0x000fe4000bf26070 */
[----:B------:R-:W-:Y:S01]  /*3020*/  SHF.L.U32 R0, R0, 0x1f, RZ ;  /* 0x0000001f00007819 */ /* 0x000fe200000006ff */
[----:B------:R-:W-:Y:S02]  /*3030*/  UISETP.GT.U32.AND UP0, UPT, UR49, 0xb, UPT ;  /* 0x0000000b3100788c */ /* 0x000fe4000bf04070 */
[----:B------:R-:W-:Y:S01]  /*3040*/  UIMAD.WIDE.U32 UR4, UR49, -0x55555555, URZ ;  /* 0xaaaaaaab310478a5 */ /* 0x000fe2000f8e003f */
[----:B-----5:R-:W1:Y:S01]  /*3050*/  SYNCS.PHASECHK.TRANS64.TRYWAIT P0, [R152+UR41+0x10], R0 ;  /* 0x00001000980075a7 */ /* 0x020e620008000169 */
[----:B------:R-:W-:-:S02]  /*3060*/  UISETP.LT.U32.AND UP0, UPT, UR40, 0xc, UP0 ;  /* 0x0000000c2800788c */ /* 0x000fc40008701070 */
[----:B------:R-:W-:Y:S02]  /*3070*/  USHF.R.U32.HI UR4, URZ, 0x3, UR5 ;  /* 0x000000033f047899 */ /* 0x000fe40008011605 */
[----:B------:R-:W-:Y:S02]  /*3080*/  USEL UR6, URZ, 0x1, !UP0 ;  /* 0x000000013f067887 */ /* 0x000fe4000c000000 */
[----:B------:R-:W-:Y:S02]  /*3090*/  UIMAD UR49, UR4, -0xc, UR49 ;  /* 0xfffffff4043178a4 */ /* 0x000fe4000f8e0231 */
[----:B------:R-:W-:-:S04]  /*30a0*/  ULOP3.LUT UR36, UR36, UR6, URZ, 0x3c, !UPT ;  /* 0x0000000624247292 */ /* 0x000fc8000f8e3c3f */
[----:B------:R-:W-:Y:S01]  /*30b0*/  @UP1 ULOP3.LUT UR36, UR36, 0x1, UR4, 0x78, !UPT ;  /* 0x0000000124241892 */ /* 0x000fe2000f8e7804 */
[----:B-1----:R-:W-:Y:S11]  /*30c0*/  @!P0 BRA `(.L_x_36) ;  /* 0x0000012400008947 */ /* 0x002ff60003800000 */
.L_x_582:
[----:B------:R-:W0:Y:S01]  /*30d0*/  LDL R152, [R1+0x208] ;  /* 0x0002080001987983 */ /* 0x000e220000100800 */
[----:B------:R-:W-:Y:S01]  /*30e0*/  SHF.R.S32.HI R20, RZ, 0x1f, R17 ;  /* 0x0000001fff147819 */ /* 0x000fe20000011411 */
[----:B-1----:R-:W1:Y:S01]  /*30f0*/  LDC R3, c[0x0][0x288] ;  /* 0x0000a200ff037b82 */ /* 0x002e620000000800 */
[----:B------:R-:W-:Y:S01]  /*3100*/  ULDC.64 UR4, c[0x0][0x5d0] ;  /* 0x0001740000047ab9 */ /* 0x000fe20000000a00 */
[----:B------:R-:W-:Y:S02]  /*3110*/  IMAD.SHL.U32 R6, R19, 0x200, RZ ;  /* 0x0000020013067824 */ /* 0x000fe400078e00ff */
[----:B------:R-:W-:-:S03]  /*3120*/  IMAD R0, R20, UR4, RZ ;  /* 0x0000000414007c24 */ /* 0x000fc6000f8e02ff */
[----:B------:R-:W-:Y:S01]  /*3130*/  SHF.R.S32.HI R7, RZ, 0x1f, R6 ;  /* 0x0000001fff077819 */ /* 0x000fe20000011406 */
[----:B------:R-:W-:Y:S02]  /*3140*/  IMAD R0, R17, UR5, R0 ;  /* 0x0000000511007c24 */ /* 0x000fe4000f8e0200 */
[----:B0-----:R-:W-:-:S05]  /*3150*/  IMAD.SHL.U32 R12, R152, 0x2, RZ ;  /* 0x00000002980c7824 */ /* 0x001fca00078e00ff */
[----:B------:R-:W-:-:S03]  /*3160*/  SHF.R.S32.HI R13, RZ, 0x1f, R12 ;  /* 0x0000001fff0d7819 */ /* 0x000fc6000001140c */
[----:B------:R-:W-:Y:S01]  /*3170*/  IMAD.WIDE.U32 R4, R17, UR4, R12 ;  /* 0x0000000411047c25 */ /* 0x000fe2000f8e000c */
[----:B------:R-:W-:Y:S02]  /*3180*/  ULDC UR4, c[0x0][0x284] ;  /* 0x0000a10000047ab9 */ /* 0x000fe40000000800 */
[----:B------:R-:W-:-:S04]  /*3190*/  IADD3 R10, P0, R6, R4, RZ ;  /* 0x00000004060a7210 */ /* 0x000fc80007f1e0ff */
[----:B------:R-:W-:Y:S01]  /*31a0*/  IADD3.X R11, R7, R5, R0, P0, !PT ;  /* 0x00000005070b7210 */ /* 0x000fe200007fe400 */
[----:B------:R-:W-:-:S05]  /*31b0*/  IMAD.SHL.U32 R0, R18, 0x40, RZ ;  /* 0x0000004012007824 */ /* 0x000fca00078e00ff */
[----:B------:R-:W-:-:S04]  /*31c0*/  ISETP.GE.AND P0, PT, R0, UR4, PT ;  /* 0x0000000400007c0c */ /* 0x000fc8000bf06270 */
[----:B-1----:R-:W-:-:S13]  /*31d0*/  ISETP.GE.OR P0, PT, R6, R3, P0 ;  /* 0x000000030600720c */ /* 0x002fda0000706670 */
[----:B------:R-:W-:Y:S05]  /*31e0*/  @P0 BRA `(.L_x_37) ;  /* 0x0000010400640947 */ /* 0x000fea0003800000 */
[----:B------:R-:W2:Y:S01]  /*31f0*/  LDL.64 R8, [R1+0x210] ;  /* 0x0002100001087983 */ /* 0x000ea20000100a00 */
[----:B------:R-:W0:Y:S03]  /*3200*/  LDC.64 R14, c[0x0][0x5c8] ;  /* 0x00017200ff0e7b82 */ /* 0x000e260000000a00 */
[----:B------:R-:W3:Y:S01]  /*3210*/  LDL R21, [R1+0x20c] ;  /* 0x00020c0001157983 */ /* 0x000ee20000100800 */
[----:B------:R-:W-:Y:S01]  /*3220*/  FSETP.NEU.AND P2, PT, R16, RZ, PT ;  /* 0x000000ff1000720b */ /* 0x000fe20003f4d000 */
[----:B------:R-:W-:-:S04]  /*3230*/  IMAD R3, R152, -0x2, R3 ;  /* 0xfffffffe98037824 */ /* 0x000fc800078e0203 */
[----:B------:R-:W-:Y:S01]  /*3240*/  IMAD.IADD R3, R3, 0x1, -R6 ;  /* 0x0000000103037824 */ /* 0x000fe200078e0a06 */
[----:B------:R-:W-:Y:S04]  /*3250*/  BSSY B0, `(.L_x_37) ;  /* 0x0001052000007945 */ /* 0x000fe80003800000 */
[----:B------:R-:W-:Y:S01]  /*3260*/  ISETP.GT.AND P0, PT, R3, RZ, PT ;  /* 0x000000ff0300720c */ /* 0x000fe20003f04270 */
[----:B--2---:R-:W-:-:S04]  /*3270*/  IMAD.WIDE R8, R18, 0x40, R8 ;  /* 0x0000004012087825 */ /* 0x004fc800078e0208 */
[-C--:B0-----:R-:W-:Y:S02]  /*3280*/  IMAD R5, R9, R14.reuse, RZ ;  /* 0x0000000e09057224 */ /* 0x081fe400078e02ff */
[----:B---3--:R-:W-:Y:S02]  /*3290*/  IMAD.IADD R0, R21, 0x1, -R0 ;  /* 0x0000000115007824 */ /* 0x008fe400078e0a00 */
[----:B------:R-:W-:-:S04]  /*32a0*/  IMAD.WIDE.U32 R10, R8, R14, R10 ;  /* 0x0000000e080a7225 */ /* 0x000fc800078e000a */
[----:B------:R-:W-:Y:S01]  /*32b0*/  IMAD R5, R8, R15, R5 ;  /* 0x0000000f08057224 */ /* 0x000fe200078e0205 */
[----:B------:R-:W-:-:S03]  /*32c0*/  ISETP.GT.AND P1, PT, R0, RZ, P0 ;  /* 0x000000ff0000720c */ /* 0x000fc60000724270 */
[----:B------:R-:W-:Y:S01]  /*32d0*/  IMAD.IADD R5, R11, 0x1, R5 ;  /* 0x000000010b057824 */ /* 0x000fe200078e0205 */
[----:B------:R-:W-:Y:S09]  /*32e0*/  @!P2 BRA `(.L_x_38) ;  /* 0x000000b0009ca947 */ /* 0x000ff20003800000 */
[----:B------:R-:W0:Y:S01]  /*32f0*/  LDC.64 R152, c[0x0][0x5b8] ;  /* 0x00016e00ff987b82 */ /* 0x000e220000000a00 */
[----:B------:R-:W-:Y:S01]  /*3300*/  ULDC.64 UR4, c[0x0][0x5c0] ;  /* 0x0001700000047ab9 */ /* 0x000fe20000000a00 */
[----:B------:R-:W2:Y:S01]  /*3310*/  LDL.LU R160, [R1] ;  /* 0x0000000001a07983 */ /* 0x000ea20000300800 */
[----:B------:R-:W-:-:S04]  /*3320*/  LEA R4, P2, R10, UR4, 0x1 ;  /* 0x000000040a047c11 */ /* 0x000fc8000f8408ff */
[----:B------:R-:W-:Y:S01]  /*3330*/  LEA.HI.X R5, R10, UR5, R5, 0x1, P2 ;  /* 0x000000050a057c11 */ /* 0x000fe200090f0c05 */
[----:B------:R-:W1:Y:S01]  /*3340*/  LDC.64 R18, c[0x0][0x5b0] ;  /* 0x00016c00ff127b82 */ /* 0x000e620000000a00 */
[----:B0-----:R-:W-:-:S07]  /*3350*/  IMAD R159, R20, R152, RZ ;  /* 0x00000098149f7224 */ /* 0x001fce00078e02ff */
[----:B------:R-:W0:Y:S01]  /*3360*/  LDC.64 R20, c[0x0][0x5a8] ;  /* 0x00016a00ff147b82 */ /* 0x000e220000000a00 */
[----:B------:R-:W-:-:S04]  /*3370*/  IMAD.WIDE.U32 R10, R17, R152, R12 ;  /* 0x00000098110a7225 */ /* 0x000fc800078e000c */
[----:B------:R-:W-:Y:S01]  /*3380*/  IMAD R159, R17, R153, R159 ;  /* 0x00000099119f7224 */ /* 0x000fe200078e029f */
[----:B------:R-:W-:Y:S01]  /*3390*/  IADD3 R154, P2, R6, R10, RZ ;  /* 0x0000000a069a7210 */ /* 0x000fe20007f5e0ff */
[----:B-1----:R-:W-:-:S03]  /*33a0*/  IMAD R153, R9, R18, RZ ;  /* 0x0000001209997224 */ /* 0x002fc600078e02ff */
[----:B------:R-:W-:Y:S01]  /*33b0*/  IADD3.X R155, R7, R11, R159, P2, !PT ;  /* 0x0000000b079b7210 */ /* 0x000fe200017fe49f */
[C---:B------:R-:W-:Y:S02]  /*33c0*/  IMAD R153, R8.reuse, R19, R153 ;  /* 0x0000001308997224 */ /* 0x040fe400078e0299 */
[----:B------:R-:W-:-:S04]  /*33d0*/  IMAD.WIDE.U32 R10, R8, R18, R154 ;  /* 0x00000012080a7225 */ /* 0x000fc800078e009a */
[----:B------:R-:W-:Y:S01]  /*33e0*/  IMAD.IADD R9, R11, 0x1, R153 ;  /* 0x000000010b097824 */ /* 0x000fe200078e0299 */
[----:B0-----:R-:W-:-:S04]  /*33f0*/  LEA R156, P2, R10, R20, 0x1 ;  /* 0x000000140a9c7211 */ /* 0x001fc800078408ff */
[----:B------:R-:W-:-:S05]  /*3400*/  LEA.HI.X R157, R10, R21, R9, 0x1, P2 ;  /* 0x000000150a9d7211 */ /* 0x000fca00010f0c09 */
[----:B------:R-:W3:Y:S01]  /*3410*/  @P1 LDG.E.LTC128B.U16 R158, desc[UR52][R156.64] ;  /* 0x000000349c9e1981 */ /* 0x000ee2000c1e1520 */
[----:B------:R-:W-:Y:S01]  /*3420*/  IMAD.WIDE.U32 R10, R8, R18, R6 ;  /* 0x00000012080a7225 */ /* 0x000fe200078e0006 */
[----:B------:R-:W-:Y:S03]  /*3430*/  BSSY B1, `(.L_x_39) ;  /* 0x0000014000017945 */ /* 0x000fe60003800000 */
[----:B---3--:R-:W-:-:S04]  /*3440*/  IMAD.U32 R9, R158, 0x10000, RZ ;  /* 0x000100009e097824 */ /* 0x008fc800078e00ff */
[----:B------:R-:W-:-:S04]  /*3450*/  FMUL R9, R9, R16 ;  /* 0x0000001009097220 */ /* 0x000fc80000400000 */
[----:B--2---:R-:W-:-:S05]  /*3460*/  FFMA R9, R160, R2, R9 ;  /* 0x00000002a0097223 */ /* 0x004fca0000000009 */
[----:B------:R-:W-:-:S05]  /*3470*/  F2FP.BF16.F32.PACK_AB R9, RZ, R9 ;  /* 0x00000009ff09723e */ /* 0x000fca00000010ff */
[----:B------:R0:W-:Y:S01]  /*3480*/  @P1 STG.E.U16 desc[UR52][R4.64], R9 ;  /* 0x0000000904001986 */ /* 0x0001e2000c101534 */
[----:B------:R-:W-:-:S04]  /*3490*/  IADD3 R156, P1, R12, R10, RZ ;  /* 0x0000000a0c9c7210 */ /* 0x000fc80007f3e0ff */
[----:B------:R-:W-:-:S03]  /*34a0*/  IADD3.X R157, R13, R153, R11, P1, !PT ;  /* 0x000000990d9d7210 */ /* 0x000fc60000ffe40b */
[----:B------:R-:W-:-:S04]  /*34b0*/  IMAD.WIDE.U32 R156, R17, R152, R156 ;  /* 0x00000098119c7225 */ /* 0x000fc800078e009c */
[----:B0-----:R-:W-:Y:S01]  /*34c0*/  IMAD.IADD R9, R159, 0x1, R157 ;  /* 0x000000019f097824 */ /* 0x001fe200078e029d */
[----:B------:R-:W-:Y:S02]  /*34d0*/  LEA R10, P1, R156, R20, 0x1 ;  /* 0x000000149c0a7211 */ /* 0x000fe400078208ff */
[----:B------:R-:W-:Y:S02]  /*34e0*/  SHF.L.U64.HI R157, R18, 0x3, R19 ;  /* 0x00000003129d7819 */ /* 0x000fe40000010213 */
[----:B------:R-:W-:Y:S01]  /*34f0*/  LEA.HI.X R11, R156, R21, R9, 0x1, P1 ;  /* 0x000000159c0b7211 */ /* 0x000fe200008f0c09 */
[----:B------:R-:W-:Y:S01]  /*3500*/  IMAD.SHL.U32 R156, R18, 0x8, RZ ;  /* 0x00000008129c7824 */ /* 0x000fe200078e00ff */
[----:B------:R-:W-:-:S03]  /*3510*/  ISETP.GT.AND P1, PT, R3, 0x1, PT ;  /* 0x000000010300780c */ /* 0x000fc60003f24270 */
[----:B------:R-:W-:Y:S01]  /*3520*/  IMAD.WIDE.U32 R8, R8, R18, R156 ;  /* 0x0000001208087225 */ /* 0x000fe200078e009c */
[----:B------:R-:W-:Y:S02]  /*3530*/  ISETP.GT.AND P2, PT, R0, RZ, P1 ;  /* 0x000000ff0000720c */ /* 0x000fe40000f44270 */
[----:B------:R-:W-:-:S11]  /*3540*/  PRMT R18, R158, 0x7610, R18 ;  /* 0x000076109e127816 */ /* 0x000fd60000000012 */
[----:B------:R-:W-:Y:S05]  /*3550*/  @!P2 BRA `(.L_x_40) ;  /* 0x000000000004a947 */ /* 0x000fea0003800000 */
[----:B------:R0:W5:Y:S02]  /*3560*/  LDG.E.LTC128B.U16 R18, desc[UR52][R10.64+0x2] ;  /* 0x000002340a127981 */ /* 0x000164000c1e1520 */
.L_x_40:
[----:B------:R-:W-:Y:S05]  /*3570*/  BSYNC B1 ;  /* 0x0000000000017941 */ /* 0x000fea0003800000 */
.L_x_39:
[----:B------:R-:W2:Y:S01]  /*3580*/  LDL.LU R157, [R1+0x4] ;  /* 0x00000400019d7983 */ /* 0x000ea20000300800 */
[----:B-----5:R-:W-:Y:S02]  /*3590*/  IMAD.U32 R19, R18, 0x10000, RZ ;  /* 0x0001000012137824 */ /* 0x020fe400078e00ff */
[----:B------:R-:W-:Y:S01]  /*35a0*/  IMAD.IADD R153, R153, 0x1, R9 ;  /* 0x0000000199997824 */ /* 0x000fe200078e0209 */
[----:B------:R-:W-:Y:S01]  /*35b0*/  ISETP.GT.AND P0, PT, R0, 0x8, P0 ;  /* 0x000000080000780c */ /* 0x000fe20000704270 */
[----:B------:R-:W-:Y:S01]  /*35c0*/  FMUL R19, R19, R16 ;  /* 0x0000001013137220 */ /* 0x000fe20000400000 */
[----:B------:R-:W3:Y:S03]  /*35d0*/  LDL.LU R156, [R1+0x8] ;  /* 0x00000800019c7983 */ /* 0x000ee60000300800 */
[----:B--2---:R-:W-:-:S05]  /*35e0*/  FFMA R19, R157, R2, R19 ;  /* 0x000000029d137223 */ /* 0x004fca0000000013 */
[----:B------:R-:W-:-:S05]  /*35f0*/  F2FP.BF16.F32.PACK_AB R19, RZ, R19 ;  /* 0x00000013ff13723e */ /* 0x000fca00000010ff */
[----:B------:R1:W-:Y:S01]  /*3600*/  @P2 STG.E.U16 desc[UR52][R4.64+0x2], R19 ;  /* 0x0000021304002986 */ /* 0x0003e2000c101534 */
[----:B------:R-:W-:-:S05]  /*3610*/  IADD3 R9, P2, R154, R8, RZ ;  /* 0x000000089a097210 */ /* 0x000fca0007f5e0ff */
[----:B------:R-:W-:Y:S01]  /*3620*/  IMAD.X R155, R153, 0x1, R155, P2 ;  /* 0x00000001999b7824 */ /* 0x000fe200010e069b */
[----:B------:R-:W-:-:S04]  /*3630*/  LEA R154, P2, R9, R20, 0x1 ;  /* 0x00000014099a7211 */ /* 0x000fc800078408ff */
[----:B------:R-:W-:-:S05]  /*3640*/  LEA.HI.X R155, R9, R21, R155, 0x1, P2 ;  /* 0x00000015099b7211 */ /* 0x000fca00010f0c9b */
[----:B------:R-:W2:Y:S01]  /*3650*/  @P0 LDG.E.LTC128B.U16 R18, desc[UR52][R154.64] ;  /* 0x000000349a120981 */ /* 0x000ea2000c1e1520 */
[----:B------:R-:W-:Y:S01]  /*3660*/  IADD3 R8, P2, P3, R12, R8, R6 ;  /* 0x000000080c087210 */ /* 0x000fe20007b5e006 */
[----:B------:R-:W-:Y:S01]  /*3670*/  BSSY B1, `(.L_x_41) ;  /* 0x0000011000017945 */ /* 0x000fe20003800000 */
[----:B------:R-:W-:Y:S02]  /*3680*/  SHF.L.U64.HI R15, R14, 0x4, R15 ;  /* 0x000000040e0f7819 */ /* 0x000fe4000001020f */
[----:B------:R-:W-:Y:S02]  /*3690*/  IADD3.X R9, R13, R153, R7, P2, P3 ;  /* 0x000000990d097210 */ /* 0x000fe400017e6407 */
[----:B------:R-:W-:Y:S01]  /*36a0*/  ISETP.GT.AND P1, PT, R0, 0x8, P1 ;  /* 0x000000080000780c */ /* 0x000fe20000f24270 */
[----:B------:R-:W-:-:S04]  /*36b0*/  IMAD.WIDE.U32 R152, R17, R152, R8 ;  /* 0x0000009811987225 */ /* 0x000fc800078e0008 */
[----:B------:R-:W-:Y:S01]  /*36c0*/  IMAD.IADD R159, R159, 0x1, R153 ;  /* 0x000000019f9f7824 */ /* 0x000fe200078e0299 */
[----:B------:R-:W-:-:S04]  /*36d0*/  LEA R8, P2, R152, R20, 0x1 ;  /* 0x0000001498087211 */ /* 0x000fc800078408ff */
[----:B------:R-:W-:Y:S01]  /*36e0*/  LEA.HI.X R9, R152, R21, R159, 0x1, P2 ;  /* 0x0000001598097211 */ /* 0x000fe200010f0c9f */
[----:B--2---:R-:W-:-:S04]  /*36f0*/  IMAD.U32 R6, R18, 0x10000, RZ ;  /* 0x0001000012067824 */ /* 0x004fc800078e00ff */
[----:B------:R-:W-:-:S04]  /*3700*/  FMUL R6, R6, R16 ;  /* 0x0000001006067220 */ /* 0x000fc80000400000 */
[----:B---3--:R-:W-:Y:S01]  /*3710*/  FFMA R12, R156, R2, R6 ;  /* 0x000000029c0c7223 */ /* 0x008fe20000000006 */
[----:B------:R-:W-:-:S04]  /*3720*/  LEA R6, P2, R14, R4, 0x4 ;  /* 0x000000040e067211 */ /* 0x000fc800078420ff */
[----:B------:R-:W-:Y:S01]  /*3730*/  F2FP.BF16.F32.PACK_AB R12, RZ, R12 ;  /* 0x0000000cff0c723e */ /* 0x000fe200000010ff */
[----:B------:R-:W-:-:S05]  /*3740*/  IMAD.X R7, R15, 0x1, R5, P2 ;  /* 0x000000010f077824 */ /* 0x000fca00010e0605 */
[----:B------:R1:W-:Y:S01]  /*3750*/  @P0 STG.E.U16 desc[UR52][R6.64], R12 ;  /* 0x0000000c06000986 */ /* 0x0003e2000c101534 */
[----:B------:R-:W-:Y:S05]  /*3760*/  @!P1 BRA `(.L_x_42) ;  /* 0x0000000000049947 */ /* 0x000fea0003800000 */
[----:B------:R2:W5:Y:S02]  /*3770*/  LDG.E.LTC128B.U16 R18, desc[UR52][R8.64+0x2] ;  /* 0x0000023408127981 */ /* 0x000564000c1e1520 */
.L_x_42:
[----:B------:R-:W-:Y:S05]  /*3780*/  BSYNC B1 ;  /* 0x0000000000017941 */ /* 0x000fea0003800000 */
.L_x_41:
[----:B------:R-:W3:Y:S01]  /*3790*/  LDL.LU R13, [R1+0xc] ;  /* 0x00000c00010d7983 */ /* 0x000ee20000300800 */
[----:B-1---5:R-:W-:Y:S01]  /*37a0*/  IMAD.U32 R12, R18, 0x10000, RZ ;  /* 0x00010000120c7824 */ /* 0x022fe200078e00ff */
[----:B------:R-:W-:Y:S01]  /*37b0*/  ISETP.GT.AND P0, PT, R3, 0x8, PT ;  /* 0x000000080300780c */ /* 0x000fe20003f04270 */
[----:B------:R-:W-:Y:S02]  /*37c0*/  BSSY B1, `(.L_x_43) ;  /* 0x0000009000017945 */ /* 0x000fe40003800000 */
[----:B------:R-:W-:Y:S01]  /*37d0*/  FMUL R12, R12, R16 ;  /* 0x000000100c0c7220 */ /* 0x000fe20000400000 */
[----:B------:R-:W-:-:S03]  /*37e0*/  ISETP.GT.AND P2, PT, R0, RZ, P0 ;  /* 0x000000ff0000720c */ /* 0x000fc60000744270 */
[----:B---3--:R-:W-:-:S05]  /*37f0*/  FFMA R12, R13, R2, R12 ;  /* 0x000000020d0c7223 */ /* 0x008fca000000000c */
[----:B------:R-:W-:-:S05]  /*3800*/  F2FP.BF16.F32.PACK_AB R12, RZ, R12 ;  /* 0x0000000cff0c723e */ /* 0x000fca00000010ff */
[----:B------:R1:W-:Y:S02]  /*3810*/  @P1 STG.E.U16 desc[UR52][R6.64+0x2], R12 ;  /* 0x0000020c06001986 */ /* 0x0003e4000c101534 */
[----:B-1----:R-:W-:Y:S01]  /*3820*/  PRMT R12, R18, 0x7610, R12 ;  /* 0x00007610120c7816 */ /* 0x002fe2000000000c */
[----:B------:R-:W-:Y:S06]  /*3830*/  @!P2 BRA `(.L_x_44) ;  /* 0x000000000004a947 */ /* 0x000fec0003800000 */
[----:B------:R1:W5:Y:S02]  /*3840*/  LDG.E.LTC128B.U16 R12, desc[UR52][R10.64+0x10] ;  /* 0x000010340a0c7981 */ /* 0x000364000c1e1520 */
.L_x_44:
[----:B------:R-:W-:Y:S05]  /*3850*/  BSYNC B1 ;  /* 0x0000000000017941 */ /* 0x000fea0003800000 */
.L_x_43:
[----:B------:R-:W3:Y:S01]  /*3860*/  LDL.LU R14, [R1+0x10] ;  /* 0x00001000010e7983 */ /* 0x000ee20000300800 */
[----:B-----5:R-:W-:Y:S01]  /*3870*/  IMAD.U32 R13, R12, 0x10000, RZ ;  /* 0x000100000c0d7824 */ /* 0x020fe200078e00ff */
[----:B------:R-:W-:Y:S01]  /*3880*/  ISETP.GT.AND P1, PT, R3, 0x9, PT ;  /* 0x000000090300780c */ /* 0x000fe20003f24270 */
[----:B------:R-:W-:Y:S02]  /*3890*/  BSSY B1, `(.L_x_45) ;  /* 0x0000008000017945 */ /* 0x000fe40003800000 */
[----:B------:R-:W-:Y:S01]  /*38a0*/  FMUL R13, R13, R16 ;  /* 0x000000100d0d7220 */ /* 0x000fe20000400000 */
[----:B------:R-:W-:-:S03]  /*38b0*/  ISETP.GT.AND P3, PT, R0, RZ, P1 ;  /* 0x000000ff0000720c */ /* 0x000fc60000f64270 */
[----:B---3--:R-:W-:-:S05]  /*38c0*/  FFMA R13, R14, R2, R13 ;  /* 0x000000020e0d7223 */ /* 0x008fca000000000d */
[----:B------:R-:W-:-:S05]  /*38d0*/  F2FP.BF16.F32.PACK_AB R13, RZ, R13 ;  /* 0x0000000dff0d723e */ /* 0x000fca00000010ff */
[----:B------:R3:W-:Y:S01]  /*38e0*/  @P2 STG.E.U16 desc[UR52][R4.64+0x10], R13 ;  /* 0x0000100d04002986 */ /* 0x0007e2000c101534 */
[----:B------:R-:W-:Y:S05]  /*38f0*/  @!P3 BRA `(.L_x_46) ;  /* 0x000000000004b947 */ /* 0x000fea0003800000 */
[----:B------:R4:W5:Y:S02]  /*3900*/  LDG.E.LTC128B.U16 R12, desc[UR52][R10.64+0x12] ;  /* 0x000012340a0c7981 */ /* 0x000964000c1e1520 */
.L_x_46:
[----:B------:R-:W-:Y:S05]  /*3910*/  BSYNC B1 ;  /* 0x0000000000017941 */ /* 0x000fea0003800000 */
.L_x_45:
[----:B------:R-:W2:Y:S01]  /*3920*/  LDL.LU R14, [R1+0x14] ;  /* 0x00001400010e7983 */ /* 0x000ea20000300800 */
[----:B---3-5:R-:W-:Y:S01]  /*3930*/  IMAD.U32 R13, R12, 0x10000, RZ ;  /* 0x000100000c0d7824 */ /* 0x028fe200078e00ff */
[----:B------:R-:W-:Y:S01]  /*3940*/  ISETP.GT.AND P0, PT, R0, 0x8, P0 ;  /* 0x000000080000780c */ /* 0x000fe20000704270 */
[----:B------:R-:W-:Y:S02]  /*3950*/  BSSY B1, `(.L_x_47) ;  /* 0x0000007000017945 */ /* 0x000fe40003800000 */
[----:B------:R-:W-:-:S04]  /*3960*/  FMUL R13, R13, R16 ;  /* 0x000000100d0d7220 */ /* 0x000fc80000400000 */
[----:B--2---:R-:W-:-:S05]  /*3970*/  FFMA R13, R14, R2, R13 ;  /* 0x000000020e0d7223 */ /* 0x004fca000000000d */
[----:B------:R-:W-:-:S05]  /*3980*/  F2FP.BF16.F32.PACK_AB R13, RZ, R13 ;  /* 0x0000000dff0d723e */ /* 0x000fca00000010ff */
[----:B------:R2:W-:Y:S01]  /*3990*/  @P3 STG.E.U16 desc[UR52][R4.64+0x12], R13 ;  /* 0x0000120d04003986 */ /* 0x0005e2000c101534 */
[----:B------:R-:W-:Y:S05]  /*39a0*/  @!P0 BRA `(.L_x_48) ;  /* 0x0000000000048947 */ /* 0x000fea0003800000 */
[----:B------:R3:W5:Y:S02]  /*39b0*/  LDG.E.LTC128B.U16 R12, desc[UR52][R8.64+0x10] ;  /* 0x00001034080c7981 */ /* 0x000764000c1e1520 */
.L_x_48:
[----:B------:R-:W-:Y:S05]  /*39c0*/  BSYNC B1 ;  /* 0x0000000000017941 */ /* 0x000fea0003800000 */
.L_x_47:
[----:B------:R-:W4:Y:S01]  /*39d0*/  LDL.LU R14, [R1+0x18] ;  /* 0x00001800010e7983 */ /* 0x000f220000300800 */
[----:B--2--5:R-:W-:Y:S01]  /*39e0*/  IMAD.U32 R13, R12, 0x10000, RZ ;  /* 0x000100000c0d7824 */ /* 0x024fe200078e00ff */
[----:B------:R-:W-:Y:S01]  /*39f0*/  ISETP.GT.AND P1, PT, R0, 0x8, P1 ;  /* 0x000000080000780c */ /* 0x000fe20000f24270 */
[----:B------:R-:W-:Y:S02]  /*3a00*/  BSSY B1, `(.L_x_49) ;  /* 0x0000007000017945 */ /* 0x000fe40003800000 */
[----:B------:R-:W-:-:S04]  /*3a10*/  FMUL R13, R13, R16 ;  /* 0x000000100d0d7220 */ /* 0x000fc80000400000 */
[----:B----4-:R-:W-:-:S05]  /*3a20*/  FFMA R13, R14, R2, R13 ;  /* 0x000000020e0d7223 */ /* 0x010fca000000000d */
[----:B------:R-:W-:-:S05]  /*3a30*/  F2FP.BF16.F32.PACK_AB R13, RZ, R13 ;  /* 0x0000000dff0d723e */ /* 0x000fca00000010ff */
[----:B------:R2:W-:Y:S01]  /*3a40*/  @P0 STG.E.U16 desc[UR52][R6.64+0x10], R13 ;  /* 0x0000100d06000986 */ /* 0x0005e2000c101534 */
[----:B------:R-:W-:Y:S05]  /*3a50*/  @!P1 BRA `(.L_x_50) ;  /* 0x0000000000049947 */ /* 0x000fea0003800000 */
[----:B------:R4:W5:Y:S02]  /*3a60*/  LDG.E.LTC128B.U16 R12, desc[UR52][R8.64+0x12] ;  /* 0x00001234080c7981 */ /* 0x000964000c1e1520 */
.L_x_50:
[----:B------:R-:W-:Y:S05]  /*3a70*/  BSYNC B1 ;  /* 0x0000000000017941 */ /* 0x000fea0003800000 */
.L_x_49:
[----:B------:R-:W3:Y:S01]  /*3a80*/  LDL.LU R14, [R1+0x1c] ;  /* 0x00001c00010e7983 */ /* 0x000ee20000300800 */
[----:B--2--5:R-:W-:Y:S01]  /*3a90*/  IMAD.U32 R13, R12, 0x10000, RZ ;  /* 0x000100000c0d7824 */ /* 0x024fe200078e00ff */
        /* <DEDUP_REMOVED lines=9> */
.L_x_52:
[----:B------:R-:W-:Y:S05]  /*3b30*/  BSYNC B1 ;  /* 0x0000000000017941 */ /* 0x000fea0003800000 */
.L_x_51:
[----:B------:R-:W4:Y:S01]  /*3b40*/  LDL.LU R14, [R1+0x20] ;  /* 0x00002000010e7983 */ /* 0x000f220000300800 */
[----:B--2--5:R-:W-:Y:S01]  /*3b50*/  IMAD.U32 R13, R12, 0x10000, RZ ;  /* 0x000100000c0d7824 */ /* 0x024fe200078e00ff */
[----:B------:R-:W-:Y:S01]  /*3b60*/  ISETP.GT.AND P1, PT, R3, 0x11, PT ;  /* 0x000000110300780c */ /* 0x000fe20003f24270 */
[----:B------:R-:W-:Y:S02]  /*3b70*/  BSSY B1, `(.L_x_53) ;  /* 0x0000008000017945 */ /* 0x000fe40003800000 */
[----:B------:R-:W-:Y:S01]  /*3b80*/  FMUL R13, R13, R16 ;  /* 0x000000100d0d7220 */ /* 0x000fe20000400000 */
[----:B------:R-:W-:-:S03]  /*3b90*/  ISETP.GT.AND P3, PT, R0, RZ, P1 ;  /* 0x000000ff0000720c */ /* 0x000fc60000f64270 */
[----:B----4-:R-:W-:-:S05]  /*3ba0*/  FFMA R13, R14, R2, R13 ;  /* 0x000000020e0d7223 */ /* 0x010fca000000000d */
[----:B------:R-:W-:-:S05]  /*3bb0*/  F2FP.BF16.F32.PACK_AB R13, RZ, R13 ;  /* 0x0000000dff0d723e */ /* 0x000fca00000010ff */
[----:B------:R2:W-:Y:S01]  /*3bc0*/  @P2 STG.E.U16 desc[UR52][R4.64+0x20], R13 ;  /* 0x0000200d04002986 */ /* 0x0005e2000c101534 */
[----:B------:R-:W-:Y:S05]  /*3bd0*/  @!P3 BRA `(.L_x_54) ;  /* 0x000000000004b947 */ /* 0x000fea0003800000 */
[----:B------:R4:W5:Y:S02]  /*3be0*/  LDG.E.LTC128B.U16 R12, desc[UR52][R10.64+0x22] ;  /* 0x000022340a0c7981 */ /* 0x000964000c1e1520 */
.L_x_54:
[----:B------:R-:W-:Y:S05]  /*3bf0*/  BSYNC B1 ;  /* 0x0000000000017941 */ /* 0x000fea0003800000 */
.L_x_53:
[----:B------:R-:W3:Y:S01]  /*3c00*/  LDL.LU R14, [R1+0x24] ;  /* 0x00002400010e7983 */ /* 0x000ee20000300800 */
[----:B--2--5:R-:W-:Y:S01]  /*3c10*/  IMAD.U32 R13, R12, 0x10000, RZ ;  /* 0x000100000c0d7824 */ /* 0x024fe200078e00ff */
[----:B------:R-:W-:Y:S01]  /*3c20*/  ISETP.GT.AND P0, PT, R0, 0x8, P0 ;  /* 0x000000080000780c */ /* 0x000fe20000704270 */
[----:B------:R-:W-:Y:S02]  /*3c30*/  BSSY B1, `(.L_x_55) ;  /* 0x0000007000017945 */ /* 0x000fe40003800000 */
[----:B------:R-:W-:-:S04]  /*3c40*/  FMUL R13, R13, R16 ;  /* 0x000000100d0d7220 */ /* 0x000fc80000400000 */
[----:B---3--:R-:W-:-:S05]  /*3c50*/  FFMA R13, R14, R2, R13 ;  /* 0x000000020e0d7223 */ /* 0x008fca000000000d */
[----:B------:R-:W-:-:S05]  /*3c60*/  F2FP.BF16.F32.PACK_AB R13, RZ, R13 ;  /* 0x0000000dff0d723e */ /* 0x000fca00000010ff */
[----:B------:R2:W-:Y:S01]  /*3c70*/  @P3 STG.E.U16 desc[UR52][R4.64+0x22], R13 ;  /* 0x0000220d04003986 */ /* 0x0005e2000c101534 */
[----:B------:R-:W-:Y:S05]  /*3c80*/  @!P0 BRA `(.L_x_56) ;  /* 0x0000000000048947 */ /* 0x000fea0003800000 */
[----:B------:R3:W5:Y:S02]  /*3c90*/  LDG.E.LTC128B.U16 R12, desc[UR52][R8.64+0x20] ;  /* 0x00002034080c7981 */ /* 0x000764000c1e1520 */
.L_x_56:
[----:B------:R-:W-:Y:S05]  /*3ca0*/  BSYNC B1 ;  /* 0x0000000000017941 */ /* 0x000fea0003800000 */
.L_x_55:
        /* <DEDUP_REMOVED lines=10> */
.L_x_58:
[----:B------:R-:W-:Y:S05]  /*3d50*/  BSYNC B1 ;  /* 0x0000000000017941 */ /* 0x000fea0003800000 */
.L_x_57:
        /* <DEDUP_REMOVED lines=11> */
.L_x_60:
[----:B------:R-:W-:Y:S05]  /*3e10*/  BSYNC B1 ;  /* 0x0000000000017941 */ /* 0x000fea0003800000 */
.L_x_59:
        /* <DEDUP_REMOVED lines=11> */
.L_x_62:
[----:B------:R-:W-:Y:S05]  /*3ed0*/  BSYNC B1 ;  /* 0x0000000000017941 */ /* 0x000fea0003800000 */
.L_x_61:
        /* <DEDUP_REMOVED lines=10> */
.L_x_64:
[----:B------:R-:W-:Y:S05]  /*3f80*/  BSYNC B1 ;  /* 0x0000000000017941 */ /* 0x000fea0003800000 */
.L_x_63:
        /* <DEDUP_REMOVED lines=10> */
.L_x_66:
[----:B------:R-:W-:Y:S05]  /*4030*/  BSYNC B1 ;  /* 0x0000000000017941 */ /* 0x000fea0003800000 */
.L_x_65:
        /* <DEDUP_REMOVED lines=11> */
.L_x_68:
[----:B------:R-:W-:Y:S05]  /*40f0*/  BSYNC B1 ;  /* 0x0000000000017941 */ /* 0x000fea0003800000 */
.L_x_67:
        /* <DEDUP_REMOVED lines=11> */
.L_x_70:
[----:B------:R-:W-:Y:S05]  /*41b0*/  BSYNC B1 ;  /* 0x0000000000017941 */ /* 0x000fea0003800000 */
.L_x_69:
        /* <DEDUP_REMOVED lines=10> */
.L_x_72:
[----:B------:R-:W-:Y:S05]  /*4260*/  BSYNC B1 ;  /* 0x0000000000017941 */ /* 0x000fea0003800000 */
.L_x_71:
        /* <DEDUP_REMOVED lines=10> */
.L_x_74:
[----:B------:R-:W-:Y:S05]  /*4310*/  BSYNC B1 ;  /* 0x0000000000017941 */ /* 0x000fea0003800000 */
.L_x_73:
        /* <DEDUP_REMOVED lines=11> */
.L_x_76:
[----:B------:R-:W-:Y:S05]  /*43d0*/  BSYNC B1 ;  /* 0x0000000000017941 */ /* 0x000fea0003800000 */
.L_x_75:
        /* <DEDUP_REMOVED lines=11> */
.L_x_78:
[----:B------:R-:W-:Y:S05]  /*4490*/  BSYNC B1 ;  /* 0x0000000000017941 */ /* 0x000fea0003800000 */
.L_x_77:
        /* <DEDUP_REMOVED lines=10> */
.L_x_80:
[----:B------:R-:W-:Y:S05]  /*4540*/  BSYNC B1 ;  /* 0x0000000000017941 */ /* 0x000fea0003800000 */
.L_x_79:
        /* <DEDUP_REMOVED lines=10> */
.L_x_82:
[----:B------:R-:W-:Y:S05]  /*45f0*/  BSYNC B1 ;  /* 0x0000000000017941 */ /* 0x000fea0003800000 */
.L_x_81:
        /* <DEDUP_REMOVED lines=11> */
.L_x_84:
[----:B------:R-:W-:Y:S05]  /*46b0*/  BSYNC B1 ;  /* 0x0000000000017941 */ /* 0x000fea0003800000 */
.L_x_83:
        /* <DEDUP_REMOVED lines=11> */
.L_x_86:
[----:B------:R-:W-:Y:S05]  /*4770*/  BSYNC B1 ;  /* 0x0000000000017941 */ /* 0x000fea0003800000 */
.L_x_85:
        /* <DEDUP_REMOVED lines=10> */
.L_x_88:
[----:B------:R-:W-:Y:S05]  /*4820*/  BSYNC B1 ;  /* 0x0000000000017941 */ /* 0x000fea0003800000 */
.L_x_87:
        /* <DEDUP_REMOVED lines=10> */
.L_x_90:
[----:B------:R-:W-:Y:S05]  /*48d0*/  BSYNC B1 ;  /* 0x0000000000017941 */ /* 0x000fea0003800000 */
.L_x_89:
        /* <DEDUP_REMOVED lines=11> */
.L_x_92:
[----:B------:R-:W-:Y:S05]  /*4990*/  BSYNC B1 ;  /* 0x0000000000017941 */ /* 0x000fea0003800000 */
.L_x_91:
        /* <DEDUP_REMOVED lines=11> */
.L_x_94:
[----:B------:R-:W-:Y:S05]  /*4a50*/  BSYNC B1 ;  /* 0x0000000000017941 */ /* 0x000fea0003800000 */
.L_x_93:
        /* <DEDUP_REMOVED lines=10> */
.L_x_96:
[----:B------:R-:W-:Y:S05]  /*4b00*/  BSYNC B1 ;  /* 0x0000000000017941 */ /* 0x000fea0003800000 */
.L_x_95:
        /* <DEDUP_REMOVED lines=10> */
.L_x_98:
[----:B------:R-:W-:Y:S05]  /*4bb0*/  BSYNC B1 ;  /* 0x0000000000017941 */ /* 0x000fea0003800000 */
.L_x_97:
        /* <DEDUP_REMOVED lines=11> */
.L_x_100:
[----:B------:R-:W-:Y:S05]  /*4c70*/  BSYNC B1 ;  /* 0x0000000000017941 */ /* 0x000fea0003800000 */
.L_x_99:
        /* <DEDUP_REMOVED lines=11> */
.L_x_102:
[----:B------:R-:W-:Y:S05]  /*4d30*/  BSYNC B1 ;  /* 0x0000000000017941 */ /* 0x000fea0003800000 */
.L_x_101:
        /* <DEDUP_REMOVED lines=10> */
.L_x_104:
[----:B------:R-:W-:Y:S05]  /*4de0*/  BSYNC B1 ;  /* 0x0000000000017941 */ /* 0x000fea0003800000 */
.L_x_103:
        /* <DEDUP_REMOVED lines=10> */
.L_x_106:
[----:B------:R-:W-:Y:S05]  /*4e90*/  BSYNC B1 ;  /* 0x0000000000017941 */ /* 0x000fea0003800000 */
.L_x_105:
        /* <DEDUP_REMOVED lines=11> */
.L_x_108:
[----:B------:R-:W-:Y:S05]  /*4f50*/  BSYNC B1 ;  /* 0x0000000000017941 */ /* 0x000fea0003800000 */
.L_x_107:
        /* <DEDUP_REMOVED lines=11> */
.L_x_110:
[----:B------:R-:W-:Y:S05]  /*5010*/  BSYNC B1 ;  /* 0x0000000000017941 */ /* 0x000fea0003800000 */
.L_x_109:
        /* <DEDUP_REMOVED lines=10> */
.L_x_112:
[----:B------:R-:W-:Y:S05]  /*50c0*/  BSYNC B1 ;  /* 0x0000000000017941 */ /* 0x000fea0003800000 */
.L_x_111:
        /* <DEDUP_REMOVED lines=10> */
.L_x_114:
[----:B------:R-:W-:Y:S05]  /*5170*/  BSYNC B1 ;  /* 0x0000000000017941 */ /* 0x000fea0003800000 */
.L_x_113:
        /* <DEDUP_REMOVED lines=11> */
.L_x_116:
[----:B------:R-:W-:Y:S05]  /*5230*/  BSYNC B1 ;  /* 0x0000000000017941 */ /* 0x000fea0003800000 */
.L_x_115:
        /* <DEDUP_REMOVED lines=11> */
.L_x_118:
[----:B------:R-:W-:Y:S05]  /*52f0*/  BSYNC B1 ;  /* 0x0000000000017941 */ /* 0x000fea0003800000 */
.L_x_117:
        /* <DEDUP_REMOVED lines=10> */
.L_x_120:
[----:B------:R-:W-:Y:S05]  /*53a0*/  BSYNC B1 ;  /* 0x0000000000017941 */ /* 0x000fea0003800000 */
.L_x_119:
        /* <DEDUP_REMOVED lines=10> */
.L_x_122:
[----:B------:R-:W-:Y:S05]  /*5450*/  BSYNC B1 ;  /* 0x0000000000017941 */ /* 0x000fea0003800000 */
.L_x_121:
        /* <DEDUP_REMOVED lines=11> */
.L_x_124:
[----:B------:R-:W-:Y:S05]  /*5510*/  BSYNC B1 ;  /* 0x0000000000017941 */ /* 0x000fea0003800000 */
.L_x_123:
        /* <DEDUP_REMOVED lines=11> */
.L_x_126:
[----:B------:R-:W-:Y:S05]  /*55d0*/  BSYNC B1 ;  /* 0x0000000000017941 */ /* 0x000fea0003800000 */
.L_x_125:
        /* <DEDUP_REMOVED lines=10> */
.L_x_128:
[----:B------:R-:W-:Y:S05]  /*5680*/  BSYNC B1 ;  /* 0x0000000000017941 */ /* 0x000fea0003800000 */
.L_x_127:
        /* <DEDUP_REMOVED lines=10> */
.L_x_130:
[----:B------:R-:W-:Y:S05]  /*5730*/  BSYNC B1 ;  /* 0x0000000000017941 */ /* 0x000fea0003800000 */
.L_x_129:
        /* <DEDUP_REMOVED lines=11> */
.L_x_132:
[----:B------:R-:W-:Y:S05]  /*57f0*/  BSYNC B1 ;  /* 0x0000000000017941 */ /* 0x000fea0003800000 */
.L_x_131:
        /* <DEDUP_REMOVED lines=11> */
.L_x_134:
[----:B------:R-:W-:Y:S05]  /*58b0*/  BSYNC B1 ;  /* 0x0000000000017941 */ /* 0x000fea0003800000 */
.L_x_133:
        /* <DEDUP_REMOVED lines=10> */
.L_x_136:
[----:B------:R-:W-:Y:S05]  /*5960*/  BSYNC B1 ;  /* 0x0000000000017941 */ /* 0x000fea0003800000 */
.L_x_135:
        /* <DEDUP_REMOVED lines=10> */
.L_x_138:
[----:B------:R-:W-:Y:S05]  /*5a10*/  BSYNC B1 ;  /* 0x0000000000017941 */ /* 0x000fea0003800000 */
.L_x_137:
        /* <DEDUP_REMOVED lines=11> */
.L_x_140:
[----:B------:R-:W-:Y:S05]  /*5ad0*/  BSYNC B1 ;  /* 0x0000000000017941 */ /* 0x000fea0003800000 */
.L_x_139:
        /* <DEDUP_REMOVED lines=11> */
.L_x_142:
[----:B------:R-:W-:Y:S05]  /*5b90*/  BSYNC B1 ;  /* 0x0000000000017941 */ /* 0x000fea0003800000 */
.L_x_141:
        /* <DEDUP_REMOVED lines=10> */
.L_x_144:
[----:B------:R-:W-:Y:S05]  /*5c40*/  BSYNC B1 ;  /* 0x0000000000017941 */ /* 0x000fea0003800000 */
.L_x_143:
        /* <DEDUP_REMOVED lines=10> */
.L_x_146:
[----:B------:R-:W-:Y:S05]  /*5cf0*/  BSYNC B1 ;  /* 0x0000000000017941 */ /* 0x000fea0003800000 */
.L_x_145:
        /* <DEDUP_REMOVED lines=11> */
.L_x_148:
[----:B------:R-:W-:Y:S05]  /*5db0*/  BSYNC B1 ;  /* 0x0000000000017941 */ /* 0x000fea0003800000 */
.L_x_147:
        /* <DEDUP_REMOVED lines=11> */
.L_x_150:
[----:B------:R-:W-:Y:S05]  /*5e70*/  BSYNC B1 ;  /* 0x0000000000017941 */ /* 0x000fea0003800000 */
.L_x_149:
        /* <DEDUP_REMOVED lines=10> */
.L_x_152:
[----:B------:R-:W-:Y:S05]  /*5f20*/  BSYNC B1 ;  /* 0x0000000000017941 */ /* 0x000fea0003800000 */
.L_x_151:
        /* <DEDUP_REMOVED lines=10> */
.L_x_154:
[----:B------:R-:W-:Y:S05]  /*5fd0*/  BSYNC B1 ;  /* 0x0000000000017941 */ /* 0x000fea0003800000 */
.L_x_153:
        /* <DEDUP_REMOVED lines=11> */
.L_x_156:
[----:B------:R-:W-:Y:S05]  /*6090*/  BSYNC B1 ;  /* 0x0000000000017941 */ /* 0x000fea0003800000 */
.L_x_155:
        /* <DEDUP_REMOVED lines=11> */
.L_x_158:
[----:B------:R-:W-:Y:S05]  /*6150*/  BSYNC B1 ;  /* 0x0000000000017941 */ /* 0x000fea0003800000 */
.L_x_157:
        /* <DEDUP_REMOVED lines=10> */
.L_x_160:
[----:B------:R-:W-:Y:S05]  /*6200*/  BSYNC B1 ;  /* 0x0000000000017941 */ /* 0x000fea0003800000 */
.L_x_159:
        /* <DEDUP_REMOVED lines=10> */
.L_x_162:
[----:B------:R-:W-:Y:S05]  /*62b0*/  BSYNC B1 ;  /* 0x0000000000017941 */ /* 0x000fea0003800000 */
.L_x_161:
        /* <DEDUP_REMOVED lines=11> */
.L_x_164:
[----:B------:R-:W-:Y:S05]  /*6370*/  BSYNC B1 ;  /* 0x0000000000017941 */ /* 0x000fea0003800000 */
.L_x_163:
        /* <DEDUP_REMOVED lines=11> */
.L_x_166:
[----:B------:R-:W-:Y:S05]  /*6430*/  BSYNC B1 ;  /* 0x0000000000017941 */ /* 0x000fea0003800000 */
.L_x_165:
        /* <DEDUP_REMOVED lines=10> */
.L_x_168:
[----:B------:R-:W-:Y:S05]  /*64e0*/  BSYNC B1 ;  /* 0x0000000000017941 */ /* 0x000fea0003800000 */
.L_x_167:
        /* <DEDUP_REMOVED lines=10> */
.L_x_170:
[----:B------:R-:W-:Y:S05]  /*6590*/  BSYNC B1 ;  /* 0x0000000000017941 */ /* 0x000fea0003800000 */
.L_x_169:
        /* <DEDUP_REMOVED lines=11> */
.L_x_172:
[----:B------:R-:W-:Y:S05]  /*6650*/  BSYNC B1 ;  /* 0x0000000000017941 */ /* 0x000fea0003800000 */
.L_x_171:
        /* <DEDUP_REMOVED lines=11> */
.L_x_174:
[----:B------:R-:W-:Y:S05]  /*6710*/  BSYNC B1 ;  /* 0x0000000000017941 */ /* 0x000fea0003800000 */
.L_x_173:
        /* <DEDUP_REMOVED lines=10> */
.L_x_176:
[----:B------:R-:W-:Y:S05]  /*67c0*/  BSYNC B1 ;  /* 0x0000000000017941 */ /* 0x000fea0003800000 */
.L_x_175:
        /* <DEDUP_REMOVED lines=10> */
.L_x_178:
[----:B------:R-:W-:Y:S05]  /*6870*/  BSYNC B1 ;  /* 0x0000000000017941 */ /* 0x000fea0003800000 */
.L_x_177:
        /* <DEDUP_REMOVED lines=11> */
.L_x_180:
[----:B------:R-:W-:Y:S05]  /*6930*/  BSYNC B1 ;  /* 0x0000000000017941 */ /* 0x000fea0003800000 */
.L_x_179:
        /* <DEDUP_REMOVED lines=11> */
.L_x_182:
[----:B------:R-:W-:Y:S05]  /*69f0*/  BSYNC B1 ;  /* 0x0000000000017941 */ /* 0x000fea0003800000 */
.L_x_181:
        /* <DEDUP_REMOVED lines=10> */
.L_x_184:
[----:B------:R-:W-:Y:S05]  /*6aa0*/  BSYNC B1 ;  /* 0x0000000000017941 */ /* 0x000fea0003800000 */
.L_x_183:
        /* <DEDUP_REMOVED lines=10> */
.L_x_186:
[----:B------:R-:W-:Y:S05]  /*6b50*/  BSYNC B1 ;  /* 0x0000000000017941 */ /* 0x000fea0003800000 */
.L_x_185:
        /* <DEDUP_REMOVED lines=11> */
.L_x_188:
[----:B------:R-:W-:Y:S05]  /*6c10*/  BSYNC B1 ;  /* 0x0000000000017941 */ /* 0x000fea0003800000 */
.L_x_187:
        /* <DEDUP_REMOVED lines=11> */
.L_x_190:
[----:B------:R-:W-:Y:S05]  /*6cd0*/  BSYNC B1 ;  /* 0x0000000000017941 */ /* 0x000fea0003800000 */
.L_x_189:
        /* <DEDUP_REMOVED lines=10> */
.L_x_192:
[----:B------:R-:W-:Y:S05]  /*6d80*/  BSYNC B1 ;  /* 0x0000000000017941 */ /* 0x000fea0003800000 */
.L_x_191:
        /* <DEDUP_REMOVED lines=10> */
.L_x_194:
[----:B------:R-:W-:Y:S05]  /*6e30*/  BSYNC B1 ;  /* 0x0000000000017941 */ /* 0x000fea0003800000 */
.L_x_193:
        /* <DEDUP_REMOVED lines=11> */
.L_x_196:
[----:B------:R-:W-:Y:S05]  /*6ef0*/  BSYNC B1 ;  /* 0x0000000000017941 */ /* 0x000fea0003800000 */
.L_x_195:
        /* <DEDUP_REMOVED lines=11> */
.L_x_198:
[----:B------:R-:W-:Y:S05]  /*6fb0*/  BSYNC B1 ;  /* 0x0000000000017941 */ /* 0x000fea0003800000 */
.L_x_197:
        /* <DEDUP_REMOVED lines=10> */
.L_x_200:
[----:B------:R-:W-:Y:S05]  /*7060*/  BSYNC B1 ;  /* 0x0000000000017941 */ /* 0x000fea0003800000 */
.L_x_199:
        /* <DEDUP_REMOVED lines=10> */
.L_x_202:
[----:B------:R-:W-:Y:S05]  /*7110*/  BSYNC B1 ;  /* 0x0000000000017941 */ /* 0x000fea0003800000 */
.L_x_201:
        /* <DEDUP_REMOVED lines=11> */
.L_x_204:
[----:B------:R-:W-:Y:S05]  /*71d0*/  BSYNC B1 ;  /* 0x0000000000017941 */ /* 0x000fea0003800000 */
.L_x_203:
        /* <DEDUP_REMOVED lines=11> */
.L_x_206:
[----:B------:R-:W-:Y:S05]  /*7290*/  BSYNC B1 ;  /* 0x0000000000017941 */ /* 0x000fea0003800000 */
.L_x_205:
        /* <DEDUP_REMOVED lines=10> */
.L_x_208:
[----:B------:R-:W-:Y:S05]  /*7340*/  BSYNC B1 ;  /* 0x0000000000017941 */ /* 0x000fea0003800000 */
.L_x_207:
        /* <DEDUP_REMOVED lines=10> */
.L_x_210:
[----:B------:R-:W-:Y:S05]  /*73f0*/  BSYNC B1 ;  /* 0x0000000000017941 */ /* 0x000fea0003800000 */
.L_x_209:
        /* <DEDUP_REMOVED lines=11> */
.L_x_212:
[----:B------:R-:W-:Y:S05]  /*74b0*/  BSYNC B1 ;  /* 0x0000000000017941 */ /* 0x000fea0003800000 */
.L_x_211:
        /* <DEDUP_REMOVED lines=11> */
.L_x_214:
[----:B------:R-:W-:Y:S05]  /*7570*/  BSYNC B1 ;  /* 0x0000000000017941 */ /* 0x000fea0003800000 */
.L_x_213:
        /* <DEDUP_REMOVED lines=10> */
.L_x_216:
[----:B------:R-:W-:Y:S05]  /*7620*/  BSYNC B1 ;  /* 0x0000000000017941 */ /* 0x000fea0003800000 */
.L_x_215:
        /* <DEDUP_REMOVED lines=10> */
.L_x_218:
[----:B------:R-:W-:Y:S05]  /*76d0*/  BSYNC B1 ;  /* 0x0000000000017941 */ /* 0x000fea0003800000 */
.L_x_217:
        /* <DEDUP_REMOVED lines=11> */
.L_x_220:
[----:B------:R-:W-:Y:S05]  /*7790*/  BSYNC B1 ;  /* 0x0000000000017941 */ /* 0x000fea0003800000 */
.L_x_219:
        /* <DEDUP_REMOVED lines=11> */
.L_x_222:
[----:B------:R-:W-:Y:S05]  /*7850*/  BSYNC B1 ;  /* 0x0000000000017941 */ /* 0x000fea0003800000 */
.L_x_221:
        /* <DEDUP_REMOVED lines=10> */
.L_x_224:
[----:B------:R-:W-:Y:S05]  /*7900*/  BSYNC B1 ;  /* 0x0000000000017941 */ /* 0x000fea0003800000 */
.L_x_223:
        /* <DEDUP_REMOVED lines=10> */
.L_x_226:
[----:B------:R-:W-:Y:S05]  /*79b0*/  BSYNC B1 ;  /* 0x0000000000017941 */ /* 0x000fea0003800000 */
.L_x_225:
        /* <DEDUP_REMOVED lines=11> */
.L_x_228:
[----:B------:R-:W-:Y:S05]  /*7a70*/  BSYNC B1 ;  /* 0x0000000000017941 */ /* 0x000fea0003800000 */
.L_x_227:
        /* <DEDUP_REMOVED lines=11> */
.L_x_230:
[----:B------:R-:W-:Y:S05]  /*7b30*/  BSYNC B1 ;  /* 0x0000000000017941 */ /* 0x000fea0003800000 */
.L_x_229:
        /* <DEDUP_REMOVED lines=10> */
.L_x_232:
[----:B------:R-:W-:Y:S05]  /*7be0*/  BSYNC B1 ;  /* 0x0000000000017941 */ /* 0x000fea0003800000 */
.L_x_231:
        /* <DEDUP_REMOVED lines=10> */
.L_x_234:
[----:B------:R-:W-:Y:S05]  /*7c90*/  BSYNC B1 ;  /* 0x0000000000017941 */ /* 0x000fea0003800000 */
.L_x_233:
        /* <DEDUP_REMOVED lines=11> */
.L_x_236:
[----:B------:R-:W-:Y:S05]  /*7d50*/  BSYNC B1 ;  /* 0x0000000000017941 */ /* 0x000fea0003800000 */
.L_x_235:
        /* <DEDUP_REMOVED lines=11> */
.L_x_238:
[----:B------:R-:W-:Y:S05]  /*7e10*/  BSYNC B1 ;  /* 0x0000000000017941 */ /* 0x000fea0003800000 */
.L_x_237:
        /* <DEDUP_REMOVED lines=10> */
.L_x_240:
[----:B------:R-:W-:Y:S05]  /*7ec0*/  BSYNC B1 ;  /* 0x0000000000017941 */ /* 0x000fea0003800000 */
.L_x_239:
        /* <DEDUP_REMOVED lines=10> */
.L_x_242:
[----:B------:R-:W-:Y:S05]  /*7f70*/  BSYNC B1 ;  /* 0x0000000000017941 */ /* 0x000fea0003800000 */
.L_x_241:
        /* <DEDUP_REMOVED lines=11> */
.L_x_244:
[----:B------:R-:W-:Y:S05]  /*8030*/  BSYNC B1 ;  /* 0x0000000000017941 */ /* 0x000fea0003800000 */
.L_x_243:
        /* <DEDUP_REMOVED lines=11> */
.L_x_246:
[----:B------:R-:W-:Y:S05]  /*80f0*/  BSYNC B1 ;  /* 0x0000000000017941 */ /* 0x000fea0003800000 */
.L_x_245:
        /* <DEDUP_REMOVED lines=10> */
.L_x_248:
[----:B------:R-:W-:Y:S05]  /*81a0*/  BSYNC B1 ;  /* 0x0000000000017941 */ /* 0x000fea0003800000 */
.L_x_247:
        /* <DEDUP_REMOVED lines=10> */
.L_x_250:
[----:B------:R-:W-:Y:S05]  /*8250*/  BSYNC B1 ;  /* 0x0000000000017941 */ /* 0x000fea0003800000 */
.L_x_249:
        /* <DEDUP_REMOVED lines=11> */
.L_x_252:
[----:B------:R-:W-:Y:S05]  /*8310*/  BSYNC B1 ;  /* 0x0000000000017941 */ /* 0x000fea0003800000 */
.L_x_251:
        /* <DEDUP_REMOVED lines=11> */
.L_x_254:
[----:B------:R-:W-:Y:S05]  /*83d0*/  BSYNC B1 ;  /* 0x0000000000017941 */ /* 0x000fea0003800000 */
.L_x_253:
        /* <DEDUP_REMOVED lines=10> */
.L_x_256:
[----:B------:R-:W-:Y:S05]  /*8480*/  BSYNC B1 ;  /* 0x0000000000017941 */ /* 0x000fea0003800000 */
.L_x_255:
        /* <DEDUP_REMOVED lines=10> */
.L_x_258:
[----:B------:R-:W-:Y:S05]  /*8530*/  BSYNC B1 ;  /* 0x0000000000017941 */ /* 0x000fea0003800000 */
.L_x_257:
        /* <DEDUP_REMOVED lines=11> */
.L_x_260:
[----:B------:R-:W-:Y:S05]  /*85f0*/  BSYNC B1 ;  /* 0x0000000000017941 */ /* 0x000fea0003800000 */
.L_x_259:
        /* <DEDUP_REMOVED lines=11> */
.L_x_262:
[----:B------:R-:W-:Y:S05]  /*86b0*/  BSYNC B1 ;  /* 0x0000000000017941 */ /* 0x000fea0003800000 */
.L_x_261:
        /* <DEDUP_REMOVED lines=10> */
.L_x_264:
[----:B------:R-:W-:Y:S05]  /*8760*/  BSYNC B1 ;  /* 0x0000000000017941 */ /* 0x000fea0003800000 */
.L_x_263:
        /* <DEDUP_REMOVED lines=10> */
.L_x_266:
[----:B------:R-:W-:Y:S05]  /*8810*/  BSYNC B1 ;  /* 0x0000000000017941 */ /* 0x000fea0003800000 */
.L_x_265:
        /* <DEDUP_REMOVED lines=11> */
.L_x_268:
[----:B------:R-:W-:Y:S05]  /*88d0*/  BSYNC B1 ;  /* 0x0000000000017941 */ /* 0x000fea0003800000 */
.L_x_267:
        /* <DEDUP_REMOVED lines=11> */
.L_x_270:
[----:B------:R-:W-:Y:S05]  /*8990*/  BSYNC B1 ;  /* 0x0000000000017941 */ /* 0x000fea0003800000 */
.L_x_269:
        /* <DEDUP_REMOVED lines=10> */
.L_x_272:
[----:B------:R-:W-:Y:S05]  /*8a40*/  BSYNC B1 ;  /* 0x0000000000017941 */ /* 0x000fea0003800000 */
.L_x_271:
        /* <DEDUP_REMOVED lines=10> */
.L_x_274:
[----:B------:R-:W-:Y:S05]  /*8af0*/  BSYNC B1 ;  /* 0x0000000000017941 */ /* 0x000fea0003800000 */
.L_x_273:
        /* <DEDUP_REMOVED lines=11> */
.L_x_276:
[----:B------:R-:W-:Y:S05]  /*8bb0*/  BSYNC B1 ;  /* 0x0000000000017941 */ /* 0x000fea0003800000 */
.L_x_275:
        /* <DEDUP_REMOVED lines=11> */
.L_x_278:
[----:B------:R-:W-:Y:S05]  /*8c70*/  BSYNC B1 ;  /* 0x0000000000017941 */ /* 0x000fea0003800000 */
.L_x_277:
        /* <DEDUP_REMOVED lines=10> */
.L_x_280:
[----:B------:R-:W-:Y:S05]  /*8d20*/  BSYNC B1 ;  /* 0x0000000000017941 */ /* 0x000fea0003800000 */
.L_x_279:
        /* <DEDUP_REMOVED lines=10> */
.L_x_282:
[----:B------:R-:W-:Y:S05]  /*8dd0*/  BSYNC B1 ;  /* 0x0000000000017941 */ /* 0x000fea0003800000 */
.L_x_281:
        /* <DEDUP_REMOVED lines=11> */
.L_x_284:
[----:B------:R-:W-:Y:S05]  /*8e90*/  BSYNC B1 ;  /* 0x0000000000017941 */ /* 0x000fea0003800000 */
.L_x_283:
        /* <DEDUP_REMOVED lines=11> */
.L_x_286:
[----:B------:R-:W-:Y:S05]  /*8f50*/  BSYNC B1 ;  /* 0x0000000000017941 */ /* 0x000fea0003800000 */
.L_x_285:
        /* <DEDUP_REMOVED lines=10> */
.L_x_288:
[----:B------:R-:W-:Y:S05]  /*9000*/  BSYNC B1 ;  /* 0x0000000000017941 */ /* 0x000fea0003800000 */
.L_x_287:
        /* <DEDUP_REMOVED lines=10> */
.L_x_290:
[----:B------:R-:W-:Y:S05]  /*90b0*/  BSYNC B1 ;  /* 0x0000000000017941 */ /* 0x000fea0003800000 */
.L_x_289:
        /* <DEDUP_REMOVED lines=11> */
.L_x_292:
[----:B------:R-:W-:Y:S05]  /*9170*/  BSYNC B1 ;  /* 0x0000000000017941 */ /* 0x000fea0003800000 */
.L_x_291:
[----:B--2--5:R-:W-:Y:S01]  /*9180*/  IMAD.U32 R13, R12, 0x10000, RZ ;  /* 0x000100000c0d7824 */ /* 0x024fe200078e00ff */
[----:B------:R-:W-:Y:S01]  /*9190*/  ISETP.GT.AND P1, PT, R3, 0x101, PT ;  /* 0x000001010300780c */ /* 0x000fe20003f24270 */
[----:B------:R-:W-:Y:S02]  /*91a0*/  BSSY B1, `(.L_x_293) ;  /* 0x0000008000017945 */ /* 0x000fe40003800000 */
[----:B------:R-:W-:Y:S01]  /*91b0*/  FMUL R13, R13, R16 ;  /* 0x000000100d0d7220 */ /* 0x000fe20000400000 */
[----:B------:R-:W-:-:S03]  /*91c0*/  ISETP.GT.AND P3, PT, R0, RZ, P1 ;  /* 0x000000ff0000720c */ /* 0x000fc60000f64270 */
[----:B------:R-:W-:-:S05]  /*91d0*/  FFMA R13, R24, R2, R13 ;  /* 0x00000002180d7223 */ /* 0x000fca000000000d */
[----:B------:R-:W-:-:S05]  /*91e0*/  F2FP.BF16.F32.PACK_AB R13, RZ, R13 ;  /* 0x0000000dff0d723e */ /* 0x000fca00000010ff */
[----:B------:R2:W-:Y:S01]  /*91f0*/  @P2 STG.E.U16 desc[UR52][R4.64+0x200], R13 ;  /* 0x0002000d04002986 */ /* 0x0005e2000c101534 */
[----:B------:R-:W-:Y:S05]  /*9200*/  @!P3 BRA `(.L_x_294) ;  /* 0x000000000004b947 */ /* 0x000fea0003800000 */
[----:B------:R0:W5:Y:S02]  /*9210*/  LDG.E.LTC128B.U16 R12, desc[UR52][R10.64+0x202] ;  /* 0x000202340a0c7981 */ /* 0x000164000c1e1520 */
.L_x_294:
[----:B------:R-:W-:Y:S05]  /*9220*/  BSYNC B1 ;  /* 0x0000000000017941 */ /* 0x000fea0003800000 */
.L_x_293:
[----:B--2--5:R-:W-:Y:S01]  /*9230*/  IMAD.U32 R13, R12, 0x10000, RZ ;  /* 0x000100000c0d7824 */ /* 0x024fe200078e00ff */
[----:B------:R-:W-:Y:S01]  /*9240*/  ISETP.GT.AND P0, PT, R0, 0x8, P0 ;  /* 0x000000080000780c */ /* 0x000fe20000704270 */
[----:B------:R-:W-:Y:S02]  /*9250*/  BSSY B1, `(.L_x_295) ;  /* 0x0000007000017945 */ /* 0x000fe40003800000 */
[----:B------:R-:W-:-:S04]  /*9260*/  FMUL R14, R13, R16 ;  /* 0x000000100d0e7220 */ /* 0x000fc80000400000 */
[----:B------:R-:W-:-:S05]  /*9270*/  FFMA R14, R25, R2, R14 ;  /* 0x00000002190e7223 */ /* 0x000fca000000000e */
[----:B------:R-:W-:-:S05]  /*9280*/  F2FP.BF16.F32.PACK_AB R14, RZ, R14 ;  /* 0x0000000eff0e723e */ /* 0x000fca00000010ff */
[----:B------:R2:W-:Y:S01]  /*9290*/  @P3 STG.E.U16 desc[UR52][R4.64+0x202], R14 ;  /* 0x0002020e04003986 */ /* 0x0005e2000c101534 */
[----:B------:R-:W-:Y:S05]  /*92a0*/  @!P0 BRA `(.L_x_296) ;  /* 0x0000000000048947 */ /* 0x000fea0003800000 */
[----:B------:R0:W5:Y:S02]  /*92b0*/  LDG.E.LTC128B.U16 R12, desc[UR52][R8.64+0x200] ;  /* 0x00020034080c7981 */ /* 0x000164000c1e1520 */
.L_x_296:
[----:B------:R-:W-:Y:S05]  /*92c0*/  BSYNC B1 ;  /* 0x0000000000017941 */ /* 0x000fea0003800000 */
.L_x_295:
[----:B-----5:R-:W-:Y:S01]  /*92d0*/  IMAD.U32 R13, R12, 0x10000, RZ ;  /* 0x000100000c0d7824 */ /* 0x020fe200078e00ff */
        /* <DEDUP_REMOVED lines=8> */
.L_x_298:
[----:B------:R-:W-:Y:S05]  /*9360*/  BSYNC B1 ;  /* 0x0000000000017941 */ /* 0x000fea0003800000 */
.L_x_297:
[----:B0----5:R-:W-:Y:S01]  /*9370*/  IMAD.U32 R13, R12, 0x10000, RZ ;  /* 0x000100000c0d7824 */ /* 0x021fe200078e00ff */
[----:B------:R-:W-:Y:S01]  /*9380*/  ISETP.GT.AND P0, PT, R3, 0x108, PT ;  /* 0x000001080300780c */ /* 0x000fe20003f04270 */
[----:B------:R-:W-:Y:S02]  /*9390*/  BSSY B1, `(.L_x_299) ;  /* 0x0000008000017945 */ /* 0x000fe40003800000 */
[----:B--2---:R-:W-:Y:S01]  /*93a0*/  FMUL R14, R13, R16 ;  /* 0x000000100d0e7220 */ /* 0x004fe20000400000 */
[----:B------:R-:W-:-:S03]  /*93b0*/  ISETP.GT.AND P2, PT, R0, RZ, P0 ;  /* 0x000000ff0000720c */ /* 0x000fc60000744270 */
[----:B------:R-:W-:-:S05]  /*93c0*/  FFMA R14, R27, R2, R14 ;  /* 0x000000021b0e7223 */ /* 0x000fca000000000e */
[----:B------:R-:W-:-:S05]  /*93d0*/  F2FP.BF16.F32.PACK_AB R14, RZ, R14 ;  /* 0x0000000eff0e723e */ /* 0x000fca00000010ff */
[----:B------:R0:W-:Y:S01]  /*93e0*/  @P1 STG.E.U16 desc[UR52][R6.64+0x202], R14 ;  /* 0x0002020e06001986 */ /* 0x0001e2000c101534 */
[----:B------:R-:W-:Y:S05]  /*93f0*/  @!P2 BRA `(.L_x_300) ;  /* 0x000000000004a947 */ /* 0x000fea0003800000 */
[----:B------:R2:W5:Y:S02]  /*9400*/  LDG.E.LTC128B.U16 R12, desc[UR52][R10.64+0x210] ;  /* 0x000210340a0c7981 */ /* 0x000564000c1e1520 */
.L_x_300:
[----:B------:R-:W-:Y:S05]  /*9410*/  BSYNC B1 ;  /* 0x0000000000017941 */ /* 0x000fea0003800000 */
.L_x_299:
[----:B-----5:R-:W-:Y:S01]  /*9420*/  IMAD.U32 R13, R12, 0x10000, RZ ;  /* 0x000100000c0d7824 */ /* 0x020fe200078e00ff */
        /* <DEDUP_REMOVED lines=9> */
.L_x_302:
[----:B------:R-:W-:Y:S05]  /*94c0*/  BSYNC B1 ;  /* 0x0000000000017941 */ /* 0x000fea0003800000 */
.L_x_301:
[----:B0----5:R-:W-:Y:S01]  /*94d0*/  IMAD.U32 R13, R12, 0x10000, RZ ;  /* 0x000100000c0d7824 */ /* 0x021fe200078e00ff */
        /* <DEDUP_REMOVED lines=8> */
.L_x_304:
[----:B------:R-:W-:Y:S05]  /*9560*/  BSYNC B1 ;  /* 0x0000000000017941 */ /* 0x000fea0003800000 */
.L_x_303:
        /* <DEDUP_REMOVED lines=9> */
.L_x_306:
[----:B------:R-:W-:Y:S05]  /*9600*/  BSYNC B1 ;  /* 0x0000000000017941 */ /* 0x000fea0003800000 */
.L_x_305:
[----:B0----5:R-:W-:Y:S01]  /*9610*/  IMAD.U32 R13, R12, 0x10000, RZ ;  /* 0x000100000c0d7824 */ /* 0x021fe200078e00ff */
        /* <DEDUP_REMOVED lines=9> */
.L_x_308:
[----:B------:R-:W-:Y:S05]  /*96b0*/  BSYNC B1 ;  /* 0x0000000000017941 */ /* 0x000fea0003800000 */
.L_x_307:
        /* <DEDUP_REMOVED lines=10> */
.L_x_310:
[----:B------:R-:W-:Y:S05]  /*9760*/  BSYNC B1 ;  /* 0x0000000000017941 */ /* 0x000fea0003800000 */
.L_x_309:
        /* <DEDUP_REMOVED lines=9> */
.L_x_312:
[----:B------:R-:W-:Y:S05]  /*9800*/  BSYNC B1 ;  /* 0x0000000000017941 */ /* 0x000fea0003800000 */
.L_x_311:
        /* <DEDUP_REMOVED lines=9> */
.L_x_314:
[----:B------:R-:W-:Y:S05]  /*98a0*/  BSYNC B1 ;  /* 0x0000000000017941 */ /* 0x000fea0003800000 */
.L_x_313:
        /* <DEDUP_REMOVED lines=10> */
.L_x_316:
[----:B------:R-:W-:Y:S05]  /*9950*/  BSYNC B1 ;  /* 0x0000000000017941 */ /* 0x000fea0003800000 */
.L_x_315:
        /* <DEDUP_REMOVED lines=10> */
.L_x_318:
[----:B------:R-:W-:Y:S05]  /*9a00*/  BSYNC B1 ;  /* 0x0000000000017941 */ /* 0x000fea0003800000 */
.L_x_317:
        /* <DEDUP_REMOVED lines=9> */
.L_x_320:
[----:B------:R-:W-:Y:S05]  /*9aa0*/  BSYNC B1 ;  /* 0x0000000000017941 */ /* 0x000fea0003800000 */
.L_x_319:
        /* <DEDUP_REMOVED lines=9> */
.L_x_322:
[----:B------:R-:W-:Y:S05]  /*9b40*/  BSYNC B1 ;  /* 0x0000000000017941 */ /* 0x000fea0003800000 */
.L_x_321:
        /* <DEDUP_REMOVED lines=10> */
.L_x_324:
[----:B------:R-:W-:Y:S05]  /*9bf0*/  BSYNC B1 ;  /* 0x0000000000017941 */ /* 0x000fea0003800000 */
.L_x_323:
        /* <DEDUP_REMOVED lines=10> */
.L_x_326:
[----:B------:R-:W-:Y:S05]  /*9ca0*/  BSYNC B1 ;  /* 0x0000000000017941 */ /* 0x000fea0003800000 */
.L_x_325:
        /* <DEDUP_REMOVED lines=9> */
.L_x_328:
[----:B------:R-:W-:Y:S05]  /*9d40*/  BSYNC B1 ;  /* 0x0000000000017941 */ /* 0x000fea0003800000 */
.L_x_327:
        /* <DEDUP_REMOVED lines=9> */
.L_x_330:
[----:B------:R-:W-:Y:S05]  /*9de0*/  BSYNC B1 ;  /* 0x0000000000017941 */ /* 0x000fea0003800000 */
.L_x_329:
        /* <DEDUP_REMOVED lines=10> */
.L_x_332:
[----:B------:R-:W-:Y:S05]  /*9e90*/  BSYNC B1 ;  /* 0x0000000000017941 */ /* 0x000fea0003800000 */
.L_x_331:
        /* <DEDUP_REMOVED lines=10> */
.L_x_334:
[----:B------:R-:W-:Y:S05]  /*9f40*/  BSYNC B1 ;  /* 0x0000000000017941 */ /* 0x000fea0003800000 */
.L_x_333:
        /* <DEDUP_REMOVED lines=9> */
.L_x_336:
[----:B------:R-:W-:Y:S05]  /*9fe0*/  BSYNC B1 ;  /* 0x0000000000017941 */ /* 0x000fea0003800000 */
.L_x_335:
        /* <DEDUP_REMOVED lines=9> */
.L_x_338:
[----:B------:R-:W-:Y:S05]  /*a080*/  BSYNC B1 ;  /* 0x0000000000017941 */ /* 0x000fea0003800000 */
.L_x_337:
        /* <DEDUP_REMOVED lines=10> */
.L_x_340:
[----:B------:R-:W-:Y:S05]  /*a130*/  BSYNC B1 ;  /* 0x0000000000017941 */ /* 0x000fea0003800000 */
.L_x_339:
        /* <DEDUP_REMOVED lines=10> */
.L_x_342:
[----:B------:R-:W-:Y:S05]  /*a1e0*/  BSYNC B1 ;  /* 0x0000000000017941 */ /* 0x000fea0003800000 */
.L_x_341:
        /* <DEDUP_REMOVED lines=9> */
.L_x_344:
[----:B------:R-:W-:Y:S05]  /*a280*/  BSYNC B1 ;  /* 0x0000000000017941 */ /* 0x000fea0003800000 */
.L_x_343:
        /* <DEDUP_REMOVED lines=9> */
.L_x_346:
[----:B------:R-:W-:Y:S05]  /*a320*/  BSYNC B1 ;  /* 0x0000000000017941 */ /* 0x000fea0003800000 */
.L_x_345:
        /* <DEDUP_REMOVED lines=10> */
.L_x_348:
[----:B------:R-:W-:Y:S05]  /*a3d0*/  BSYNC B1 ;  /* 0x0000000000017941 */ /* 0x000fea0003800000 */
.L_x_347:
        /* <DEDUP_REMOVED lines=10> */
.L_x_350:
[----:B------:R-:W-:Y:S05]  /*a480*/  BSYNC B1 ;  /* 0x0000000000017941 */ /* 0x000fea0003800000 */
.L_x_349:
        /* <DEDUP_REMOVED lines=9> */
.L_x_352:
[----:B------:R-:W-:Y:S05]  /*a520*/  BSYNC B1 ;  /* 0x0000000000017941 */ /* 0x000fea0003800000 */
.L_x_351:
        /* <DEDUP_REMOVED lines=9> */
.L_x_354:
[----:B------:R-:W-:Y:S05]  /*a5c0*/  BSYNC B1 ;  /* 0x0000000000017941 */ /* 0x000fea0003800000 */
.L_x_353:
        /* <DEDUP_REMOVED lines=10> */
.L_x_356:
[----:B------:R-:W-:Y:S05]  /*a670*/  BSYNC B1 ;  /* 0x0000000000017941 */ /* 0x000fea0003800000 */
.L_x_355:
        /* <DEDUP_REMOVED lines=10> */
.L_x_358:
[----:B------:R-:W-:Y:S05]  /*a720*/  BSYNC B1 ;  /* 0x0000000000017941 */ /* 0x000fea0003800000 */
.L_x_357:
        /* <DEDUP_REMOVED lines=9> */
.L_x_360:
[----:B------:R-:W-:Y:S05]  /*a7c0*/  BSYNC B1 ;  /* 0x0000000000017941 */ /* 0x000fea0003800000 */
.L_x_359:
        /* <DEDUP_REMOVED lines=9> */
.L_x_362:
[----:B------:R-:W-:Y:S05]  /*a860*/  BSYNC B1 ;  /* 0x0000000000017941 */ /* 0x000fea0003800000 */
.L_x_361:
        /* <DEDUP_REMOVED lines=10> */
.L_x_364:
[----:B------:R-:W-:Y:S05]  /*a910*/  BSYNC B1 ;  /* 0x0000000000017941 */ /* 0x000fea0003800000 */
.L_x_363:
        /* <DEDUP_REMOVED lines=10> */
.L_x_366:
[----:B------:R-:W-:Y:S05]  /*a9c0*/  BSYNC B1 ;  /* 0x0000000000017941 */ /* 0x000fea0003800000 */
.L_x_365:
        /* <DEDUP_REMOVED lines=9> */
.L_x_368:
[----:B------:R-:W-:Y:S05]  /*aa60*/  BSYNC B1 ;  /* 0x0000000000017941 */ /* 0x000fea0003800000 */
.L_x_367:
        /* <DEDUP_REMOVED lines=9> */
.L_x_370:
[----:B------:R-:W-:Y:S05]  /*ab00*/  BSYNC B1 ;  /* 0x0000000000017941 */ /* 0x000fea0003800000 */
.L_x_369:
        /* <DEDUP_REMOVED lines=10> */
.L_x_372:
[----:B------:R-:W-:Y:S05]  /*abb0*/  BSYNC B1 ;  /* 0x0000000000017941 */ /* 0x000fea0003800000 */
.L_x_371:
        /* <DEDUP_REMOVED lines=10> */
.L_x_374:
[----:B------:R-:W-:Y:S05]  /*ac60*/  BSYNC B1 ;  /* 0x0000000000017941 */ /* 0x000fea0003800000 */
.L_x_373:
        /* <DEDUP_REMOVED lines=9> */
.L_x_376:
[----:B------:R-:W-:Y:S05]  /*ad00*/  BSYNC B1 ;  /* 0x0000000000017941 */ /* 0x000fea0003800000 */
.L_x_375:
        /* <DEDUP_REMOVED lines=9> */
.L_x_378:
[----:B------:R-:W-:Y:S05]  /*ada0*/  BSYNC B1 ;  /* 0x0000000000017941 */ /* 0x000fea0003800000 */
.L_x_377:
        /* <DEDUP_REMOVED lines=10> */
.L_x_380:
[----:B------:R-:W-:Y:S05]  /*ae50*/  BSYNC B1 ;  /* 0x0000000000017941 */ /* 0x000fea0003800000 */
.L_x_379:
        /* <DEDUP_REMOVED lines=10> */
.L_x_382:
[----:B------:R-:W-:Y:S05]  /*af00*/  BSYNC B1 ;  /* 0x0000000000017941 */ /* 0x000fea0003800000 */
.L_x_381:
        /* <DEDUP_REMOVED lines=9> */
.L_x_384:
[----:B------:R-:W-:Y:S05]  /*afa0*/  BSYNC B1 ;  /* 0x0000000000017941 */ /* 0x000fea0003800000 */
.L_x_383:
        /* <DEDUP_REMOVED lines=9> */
.L_x_386:
[----:B------:R-:W-:Y:S05]  /*b040*/  BSYNC B1 ;  /* 0x0000000000017941 */ /* 0x000fea0003800000 */
.L_x_385:
        /* <DEDUP_REMOVED lines=10> */
.L_x_388:
[----:B------:R-:W-:Y:S05]  /*b0f0*/  BSYNC B1 ;  /* 0x0000000000017941 */ /* 0x000fea0003800000 */
.L_x_387:
        /* <DEDUP_REMOVED lines=10> */
.L_x_390:
[----:B------:R-:W-:Y:S05]  /*b1a0*/  BSYNC B1 ;  /* 0x0000000000017941 */ /* 0x000fea0003800000 */
.L_x_389:
        /* <DEDUP_REMOVED lines=9> */
.L_x_392:
[----:B------:R-:W-:Y:S05]  /*b240*/  BSYNC B1 ;  /* 0x0000000000017941 */ /* 0x000fea0003800000 */
.L_x_391:
        /* <DEDUP_REMOVED lines=9> */
.L_x_394:
[----:B------:R-:W-:Y:S05]  /*b2e0*/  BSYNC B1 ;  /* 0x0000000000017941 */ /* 0x000fea0003800000 */
.L_x_393:
        /* <DEDUP_REMOVED lines=10> */
.L_x_396:
[----:B------:R-:W-:Y:S05]  /*b390*/  BSYNC B1 ;  /* 0x0000000000017941 */ /* 0x000fea0003800000 */
.L_x_395:
        /* <DEDUP_REMOVED lines=10> */
.L_x_398:
[----:B------:R-:W-:Y:S05]  /*b440*/  BSYNC B1 ;  /* 0x0000000000017941 */ /* 0x000fea0003800000 */
.L_x_397:
        /* <DEDUP_REMOVED lines=9> */
.L_x_400:
[----:B------:R-:W-:Y:S05]  /*b4e0*/  BSYNC B1 ;  /* 0x0000000000017941 */ /* 0x000fea0003800000 */
.L_x_399:
        /* <DEDUP_REMOVED lines=9> */
.L_x_402:
[----:B------:R-:W-:Y:S05]  /*b580*/  BSYNC B1 ;  /* 0x0000000000017941 */ /* 0x000fea0003800000 */
.L_x_401:
        /* <DEDUP_REMOVED lines=10> */
.L_x_404:
[----:B------:R-:W-:Y:S05]  /*b630*/  BSYNC B1 ;  /* 0x0000000000017941 */ /* 0x000fea0003800000 */
.L_x_403:
        /* <DEDUP_REMOVED lines=10> */
.L_x_406:
[----:B------:R-:W-:Y:S05]  /*b6e0*/  BSYNC B1 ;  /* 0x0000000000017941 */ /* 0x000fea0003800000 */
.L_x_405:
        /* <DEDUP_REMOVED lines=9> */
.L_x_408:
[----:B------:R-:W-:Y:S05]  /*b780*/  BSYNC B1 ;  /* 0x0000000000017941 */ /* 0x000fea0003800000 */
.L_x_407:
        /* <DEDUP_REMOVED lines=9> */
.L_x_410:
[----:B------:R-:W-:Y:S05]  /*b820*/  BSYNC B1 ;  /* 0x0000000000017941 */ /* 0x000fea0003800000 */
.L_x_409:
        /* <DEDUP_REMOVED lines=10> */
.L_x_412:
[----:B------:R-:W-:Y:S05]  /*b8d0*/  BSYNC B1 ;  /* 0x0000000000017941 */ /* 0x000fea0003800000 */
.L_x_411:
        /* <DEDUP_REMOVED lines=10> */
.L_x_414:
[----:B------:R-:W-:Y:S05]  /*b980*/  BSYNC B1 ;  /* 0x0000000000017941 */ /* 0x000fea0003800000 */
.L_x_413:
        /* <DEDUP_REMOVED lines=9> */
.L_x_416:
[----:B------:R-:W-:Y:S05]  /*ba20*/  BSYNC B1 ;  /* 0x0000000000017941 */ /* 0x000fea0003800000 */
.L_x_415:
        /* <DEDUP_REMOVED lines=9> */
.L_x_418:
[----:B------:R-:W-:Y:S05]  /*bac0*/  BSYNC B1 ;  /* 0x0000000000017941 */ /* 0x000fea0003800000 */
.L_x_417:
        /* <DEDUP_REMOVED lines=10> */
.L_x_420:
[----:B------:R-:W-:Y:S05]  /*bb70*/  BSYNC B1 ;  /* 0x0000000000017941 */ /* 0x000fea0003800000 */
.L_x_419:
        /* <DEDUP_REMOVED lines=10> */
.L_x_422:
[----:B------:R-:W-:Y:S05]  /*bc20*/  BSYNC B1 ;  /* 0x0000000000017941 */ /* 0x000fea0003800000 */
.L_x_421:
        /* <DEDUP_REMOVED lines=9> */
.L_x_424:
[----:B------:R-:W-:Y:S05]  /*bcc0*/  BSYNC B1 ;  /* 0x0000000000017941 */ /* 0x000fea0003800000 */
.L_x_423:
        /* <DEDUP_REMOVED lines=9> */
.L_x_426:
[----:B------:R-:W-:Y:S05]  /*bd60*/  BSYNC B1 ;  /* 0x0000000000017941 */ /* 0x000fea0003800000 */
.L_x_425:
        /* <DEDUP_REMOVED lines=10> */
.L_x_428:
[----:B------:R-:W-:Y:S05]  /*be10*/  BSYNC B1 ;  /* 0x0000000000017941 */ /* 0x000fea0003800000 */
.L_x_427:
        /* <DEDUP_REMOVED lines=10> */
.L_x_430:
[----:B------:R-:W-:Y:S05]  /*bec0*/  BSYNC B1 ;  /* 0x0000000000017941 */ /* 0x000fea0003800000 */
.L_x_429:
        /* <DEDUP_REMOVED lines=9> */
.L_x_432:
[----:B------:R-:W-:Y:S05]  /*bf60*/  BSYNC B1 ;  /* 0x0000000000017941 */ /* 0x000fea0003800000 */
.L_x_431:
        /* <DEDUP_REMOVED lines=9> */
.L_x_434:
[----:B------:R-:W-:Y:S05]  /*c000*/  BSYNC B1 ;  /* 0x0000000000017941 */ /* 0x000fea0003800000 */
.L_x_433:
        /* <DEDUP_REMOVED lines=10> */
.L_x_436:
[----:B------:R-:W-:Y:S05]  /*c0b0*/  BSYNC B1 ;  /* 0x0000000000017941 */ /* 0x000fea0003800000 */
.L_x_435:
        /* <DEDUP_REMOVED lines=10> */
.L_x_438:
[----:B------:R-:W-:Y:S05]  /*c160*/  BSYNC B1 ;  /* 0x0000000000017941 */ /* 0x000fea0003800000 */
.L_x_437:
        /* <DEDUP_REMOVED lines=9> */
.L_x_440:
[----:B------:R-:W-:Y:S05]  /*c200*/  BSYNC B1 ;  /* 0x0000000000017941 */ /* 0x000fea0003800000 */
.L_x_439:
        /* <DEDUP_REMOVED lines=9> */
.L_x_442:
[----:B------:R-:W-:Y:S05]  /*c2a0*/  BSYNC B1 ;  /* 0x0000000000017941 */ /* 0x000fea0003800000 */
.L_x_441:
        /* <DEDUP_REMOVED lines=10> */
.L_x_444:
[----:B------:R-:W-:Y:S05]  /*c350*/  BSYNC B1 ;  /* 0x0000000000017941 */ /* 0x000fea0003800000 */
.L_x_443:
        /* <DEDUP_REMOVED lines=10> */
.L_x_446:
[----:B------:R-:W-:Y:S05]  /*c400*/  BSYNC B1 ;  /* 0x0000000000017941 */ /* 0x000fea0003800000 */
.L_x_445:
        /* <DEDUP_REMOVED lines=9> */
.L_x_448:
[----:B------:R-:W-:Y:S05]  /*c4a0*/  BSYNC B1 ;  /* 0x0000000000017941 */ /* 0x000fea0003800000 */
.L_x_447:
        /* <DEDUP_REMOVED lines=9> */
.L_x_450:
[----:B------:R-:W-:Y:S05]  /*c540*/  BSYNC B1 ;  /* 0x0000000000017941 */ /* 0x000fea0003800000 */
.L_x_449:
        /* <DEDUP_REMOVED lines=10> */
.L_x_452:
[----:B------:R-:W-:Y:S05]  /*c5f0*/  BSYNC B1 ;  /* 0x0000000000017941 */ /* 0x000fea0003800000 */
.L_x_451:
        /* <DEDUP_REMOVED lines=10> */
.L_x_454:
[----:B------:R-:W-:Y:S05]  /*c6a0*/  BSYNC B1 ;  /* 0x0000000000017941 */ /* 0x000fea0003800000 */
.L_x_453:
        /* <DEDUP_REMOVED lines=9> */
.L_x_456:
[----:B------:R-:W-:Y:S05]  /*c740*/  BSYNC B1 ;  /* 0x0000000000017941 */ /* 0x000fea0003800000 */
.L_x_455:
        /* <DEDUP_REMOVED lines=9> */
.L_x_458:
[----:B------:R-:W-:Y:S05]  /*c7e0*/  BSYNC B1 ;  /* 0x0000000000017941 */ /* 0x000fea0003800000 */
.L_x_457:
        /* <DEDUP_REMOVED lines=10> */
.L_x_460:
[----:B------:R-:W-:Y:S05]  /*c890*/  BSYNC B1 ;  /* 0x0000000000017941 */ /* 0x000fea0003800000 */
.L_x_459:
        /* <DEDUP_REMOVED lines=10> */
.L_x_462:
[----:B------:R-:W-:Y:S05]  /*c940*/  BSYNC B1 ;  /* 0x0000000000017941 */ /* 0x000fea0003800000 */
.L_x_461:
        /* <DEDUP_REMOVED lines=9> */
.L_x_464:
[----:B------:R-:W-:Y:S05]  /*c9e0*/  BSYNC B1 ;  /* 0x0000000000017941 */ /* 0x000fea0003800000 */
.L_x_463:
        /* <DEDUP_REMOVED lines=9> */
.L_x_466:
[----:B------:R-:W-:Y:S05]  /*ca80*/  BSYNC B1 ;  /* 0x0000000000017941 */ /* 0x000fea0003800000 */
.L_x_465:
        /* <DEDUP_REMOVED lines=10> */
.L_x_468:
[----:B------:R-:W-:Y:S05]  /*cb30*/  BSYNC B1 ;  /* 0x0000000000017941 */ /* 0x000fea0003800000 */
.L_x_467:
        /* <DEDUP_REMOVED lines=10> */
.L_x_470:
[----:B------:R-:W-:Y:S05]  /*cbe0*/  BSYNC B1 ;  /* 0x0000000000017941 */ /* 0x000fea0003800000 */
.L_x_469:
        /* <DEDUP_REMOVED lines=9> */
.L_x_472:
[----:B------:R-:W-:Y:S05]  /*cc80*/  BSYNC B1 ;  /* 0x0000000000017941 */ /* 0x000fea0003800000 */
.L_x_471:
        /* <DEDUP_REMOVED lines=9> */
.L_x_474:
[----:B------:R-:W-:Y:S05]  /*cd20*/  BSYNC B1 ;  /* 0x0000000000017941 */ /* 0x000fea0003800000 */
.L_x_473:
        /* <DEDUP_REMOVED lines=10> */
.L_x_476:
[----:B------:R-:W-:Y:S05]  /*cdd0*/  BSYNC B1 ;  /* 0x0000000000017941 */ /* 0x000fea0003800000 */
.L_x_475:
        /* <DEDUP_REMOVED lines=10> */
.L_x_478:
[----:B------:R-:W-:Y:S05]  /*ce80*/  BSYNC B1 ;  /* 0x0000000000017941 */ /* 0x000fea0003800000 */
.L_x_477:
        /* <DEDUP_REMOVED lines=9> */
.L_x_480:
[----:B------:R-:W-:Y:S05]  /*cf20*/  BSYNC B1 ;  /* 0x0000000000017941 */ /* 0x000fea0003800000 */
.L_x_479:
        /* <DEDUP_REMOVED lines=9> */
.L_x_482:
[----:B------:R-:W-:Y:S05]  /*cfc0*/  BSYNC B1 ;  /* 0x0000000000017941 */ /* 0x000fea0003800000 */
.L_x_481:
        /* <DEDUP_REMOVED lines=10> */
.L_x_484:
[----:B------:R-:W-:Y:S05]  /*d070*/  BSYNC B1 ;  /* 0x0000000000017941 */ /* 0x000fea0003800000 */
.L_x_483:
        /* <DEDUP_REMOVED lines=10> */
.L_x_486:
[----:B------:R-:W-:Y:S05]  /*d120*/  BSYNC B1 ;  /* 0x0000000000017941 */ /* 0x000fea0003800000 */
.L_x_485:
        /* <DEDUP_REMOVED lines=9> */
.L_x_488:
[----:B------:R-:W-:Y:S05]  /*d1c0*/  BSYNC B1 ;  /* 0x0000000000017941 */ /* 0x000fea0003800000 */
.L_x_487:
        /* <DEDUP_REMOVED lines=9> */
.L_x_490:
[----:B------:R-:W-:Y:S05]  /*d260*/  BSYNC B1 ;  /* 0x0000000000017941 */ /* 0x000fea0003800000 */
.L_x_489:
        /* <DEDUP_REMOVED lines=10> */
.L_x_492:
[----:B------:R-:W-:Y:S05]  /*d310*/  BSYNC B1 ;  /* 0x0000000000017941 */ /* 0x000fea0003800000 */
.L_x_491:
        /* <DEDUP_REMOVED lines=10> */
.L_x_494:
[----:B------:R-:W-:Y:S05]  /*d3c0*/  BSYNC B1 ;  /* 0x0000000000017941 */ /* 0x000fea0003800000 */
.L_x_493:
        /* <DEDUP_REMOVED lines=9> */
.L_x_496:
[----:B------:R-:W-:Y:S05]  /*d460*/  BSYNC B1 ;  /* 0x0000000000017941 */ /* 0x000fea0003800000 */
.L_x_495:
        /* <DEDUP_REMOVED lines=9> */
.L_x_498:
[----:B------:R-:W-:Y:S05]  /*d500*/  BSYNC B1 ;  /* 0x0000000000017941 */ /* 0x000fea0003800000 */
.L_x_497:
        /* <DEDUP_REMOVED lines=10> */
.L_x_500:
[----:B------:R-:W-:Y:S05]  /*d5b0*/  BSYNC B1 ;  /* 0x0000000000017941 */ /* 0x000fea0003800000 */
.L_x_499:
        /* <DEDUP_REMOVED lines=10> */
.L_x_502:
[----:B------:R-:W-:Y:S05]  /*d660*/  BSYNC B1 ;  /* 0x0000000000017941 */ /* 0x000fea0003800000 */
.L_x_501:
        /* <DEDUP_REMOVED lines=9> */
.L_x_504:
[----:B------:R-:W-:Y:S05]  /*d700*/  BSYNC B1 ;  /* 0x0000000000017941 */ /* 0x000fea0003800000 */
.L_x_503:
        /* <DEDUP_REMOVED lines=9> */
.L_x_506:
[----:B------:R-:W-:Y:S05]  /*d7a0*/  BSYNC B1 ;  /* 0x0000000000017941 */ /* 0x000fea0003800000 */
.L_x_505:
        /* <DEDUP_REMOVED lines=10> */
.L_x_508:
[----:B------:R-:W-:Y:S05]  /*d850*/  BSYNC B1 ;  /* 0x0000000000017941 */ /* 0x000fea0003800000 */
.L_x_507:
        /* <DEDUP_REMOVED lines=10> */
.L_x_510:
[----:B------:R-:W-:Y:S05]  /*d900*/  BSYNC B1 ;  /* 0x0000000000017941 */ /* 0x000fea0003800000 */
.L_x_509:
        /* <DEDUP_REMOVED lines=9> */
.L_x_512:
[----:B------:R-:W-:Y:S05]  /*d9a0*/  BSYNC B1 ;  /* 0x0000000000017941 */ /* 0x000fea0003800000 */
.L_x_511:
        /* <DEDUP_REMOVED lines=9> */
.L_x_514:
[----:B------:R-:W-:Y:S05]  /*da40*/  BSYNC B1 ;  /* 0x0000000000017941 */ /* 0x000fea0003800000 */
.L_x_513:
        /* <DEDUP_REMOVED lines=10> */
.L_x_516:
[----:B------:R-:W-:Y:S05]  /*daf0*/  BSYNC B1 ;  /* 0x0000000000017941 */ /* 0x000fea0003800000 */
.L_x_515:
        /* <DEDUP_REMOVED lines=10> */
.L_x_518:
[----:B------:R-:W-:Y:S05]  /*dba0*/  BSYNC B1 ;  /* 0x0000000000017941 */ /* 0x000fea0003800000 */
.L_x_517:
        /* <DEDUP_REMOVED lines=9> */
.L_x_520:
[----:B------:R-:W-:Y:S05]  /*dc40*/  BSYNC B1 ;  /* 0x0000000000017941 */ /* 0x000fea0003800000 */
.L_x_519:
        /* <DEDUP_REMOVED lines=9> */
.L_x_522:
[----:B------:R-:W-:Y:S05]  /*dce0*/  BSYNC B1 ;  /* 0x0000000000017941 */ /* 0x000fea0003800000 */
.L_x_521:
        /* <DEDUP_REMOVED lines=10> */
.L_x_524:
[----:B------:R-:W-:Y:S05]  /*dd90*/  BSYNC B1 ;  /* 0x0000000000017941 */ /* 0x000fea0003800000 */
.L_x_523:
        /* <DEDUP_REMOVED lines=10> */
.L_x_526:
[----:B------:R-:W-:Y:S05]  /*de40*/  BSYNC B1 ;  /* 0x0000000000017941 */ /* 0x000fea0003800000 */
.L_x_525:
        /* <DEDUP_REMOVED lines=9> */
.L_x_528:
[----:B------:R-:W-:Y:S05]  /*dee0*/  BSYNC B1 ;  /* 0x0000000000017941 */ /* 0x000fea0003800000 */
.L_x_527:
        /* <DEDUP_REMOVED lines=9> */
.L_x_530:
[----:B------:R-:W-:Y:S05]  /*df80*/  BSYNC B1 ;  /* 0x0000000000017941 */ /* 0x000fea0003800000 */
.L_x_529:
        /* <DEDUP_REMOVED lines=10> */
.L_x_532:
[----:B------:R-:W-:Y:S05]  /*e030*/  BSYNC B1 ;  /* 0x0000000000017941 */ /* 0x000fea0003800000 */
.L_x_531:
        /* <DEDUP_REMOVED lines=10> */
.L_x_534:
[----:B------:R-:W-:Y:S05]  /*e0e0*/  BSYNC B1 ;  /* 0x0000000000017941 */ /* 0x000fea0003800000 */
.L_x_533:
        /* <DEDUP_REMOVED lines=9> */
.L_x_536:
[----:B------:R-:W-:Y:S05]  /*e180*/  BSYNC B1 ;  /* 0x0000000000017941 */ /* 0x000fea0003800000 */
.L_x_535:
        /* <DEDUP_REMOVED lines=9> */
.L_x_538:
[----:B------:R-:W-:Y:S05]  /*e220*/  BSYNC B1 ;  /* 0x0000000000017941 */ /* 0x000fea0003800000 */
.L_x_537:
        /* <DEDUP_REMOVED lines=10> */
.L_x_540:
[----:B------:R-:W-:Y:S05]  /*e2d0*/  BSYNC B1 ;  /* 0x0000000000017941 */ /* 0x000fea0003800000 */
.L_x_539:
        /* <DEDUP_REMOVED lines=10> */
.L_x_542:
[----:B------:R-:W-:Y:S05]  /*e380*/  BSYNC B1 ;  /* 0x0000000000017941 */ /* 0x000fea0003800000 */
.L_x_541:
[----:B-----5:R-:W-:Y:S01]  /*e390*/  IMAD.U32 R3, R12, 0x10000, RZ ;  /* 0x000100000c037824 */ /* 0x020fe200078e00ff */
[----:B------:R-:W-:Y:S01]  /*e3a0*/  ISETP.GT.AND P0, PT, R0, 0x8, P0 ;  /* 0x000000080000780c */ /* 0x000fe20000704270 */
[----:B------:R-:W-:Y:S02]  /*e3b0*/  BSSY B1, `(.L_x_543) ;  /* 0x0000007000017945 */ /* 0x000fe40003800000 */
[----:B0123--:R-:W-:-:S04]  /*e3c0*/  FMUL R10, R3, R16 ;  /* 0x00000010030a7220 */ /* 0x00ffc80000400000 */
[----:B------:R-:W-:-:S05]  /*e3d0*/  FFMA R10, R149, R2, R10 ;  /* 0x00000002950a7223 */ /* 0x000fca000000000a */
[----:B------:R-:W-:-:S05]  /*e3e0*/  F2FP.BF16.F32.PACK_AB R10, RZ, R10 ;  /* 0x0000000aff0a723e */ /* 0x000fca00000010ff */
[----:B------:R0:W-:Y:S01]  /*e3f0*/  @P3 STG.E.U16 desc[UR52][R4.64+0x3f2], R10 ;  /* 0x0003f20a04003986 */ /* 0x0001e2000c101534 */
[----:B------:R-:W-:Y:S05]  /*e400*/  @!P0 BRA `(.L_x_544) ;  /* 0x0000000000048947 */ /* 0x000fea0003800000 */
[----:B------:R1:W5:Y:S02]  /*e410*/  LDG.E.LTC128B.U16 R12, desc[UR52][R8.64+0x3f0] ;  /* 0x0003f034080c7981 */ /* 0x000364000c1e1520 */
.L_x_544:
[----:B------:R-:W-:Y:S05]  /*e420*/  BSYNC B1 ;  /* 0x0000000000017941 */ /* 0x000fea0003800000 */
.L_x_543:
[----:B-----5:R-:W-:Y:S01]  /*e430*/  IMAD.U32 R3, R12, 0x10000, RZ ;  /* 0x000100000c037824 */ /* 0x020fe200078e00ff */
[----:B------:R-:W-:Y:S01]  /*e440*/  ISETP.GT.AND P1, PT, R0, 0x8, P1 ;  /* 0x000000080000780c */ /* 0x000fe20000f24270 */
[----:B0-----:R-:W-:Y:S01]  /*e450*/  @P0 IMAD.MOV.U32 R4, RZ, RZ, R6 ;  /* 0x000000ffff040224 */ /* 0x001fe200078e0006 */
[----:B------:R-:W-:Y:S01]  /*e460*/  BSSY B1, `(.L_x_545) ;  /* 0x0000008000017945 */ /* 0x000fe20003800000 */
[----:B------:R-:W-:Y:S01]  /*e470*/  FMUL R3, R3, R16 ;  /* 0x0000001003037220 */ /* 0x000fe20000400000 */
[----:B------:R-:W-:-:S03]  /*e480*/  @P0 IMAD.MOV.U32 R5, RZ, RZ, R7 ;  /* 0x000000ffff050224 */ /* 0x000fc600078e0007 */
[----:B------:R-:W-:-:S05]  /*e490*/  FFMA R3, R150, R2, R3 ;  /* 0x0000000296037223 */ /* 0x000fca0000000003 */
[----:B------:R-:W-:-:S05]  /*e4a0*/  F2FP.BF16.F32.PACK_AB R3, RZ, R3 ;  /* 0x00000003ff03723e */ /* 0x000fca00000010ff */
[----:B------:R0:W-:Y:S01]  /*e4b0*/  @P0 STG.E.U16 desc[UR52][R4.64+0x3f0], R3 ;  /* 0x0003f00304000986 */ /* 0x0001e2000c101534 */
[----:B------:R-:W-:Y:S05]  /*e4c0*/  @!P1 BRA `(.L_x_546) ;  /* 0x0000000000049947 */ /* 0x000fea0003800000 */
[----:B------:R2:W5:Y:S02]  /*e4d0*/  LDG.E.LTC128B.U16 R12, desc[UR52][R8.64+0x3f2] ;  /* 0x0003f234080c7981 */ /* 0x000564000c1e1520 */
.L_x_546:
[----:B------:R-:W-:Y:S05]  /*e4e0*/  BSYNC B1 ;  /* 0x0000000000017941 */ /* 0x000fea0003800000 */
.L_x_545:
[----:B------:R-:W-:Y:S05]  /*e4f0*/  @!P1 BRA `(.L_x_547) ;  /* 0x00000050009c9947 */ /* 0x000fea0003800000 */
[----:B0----5:R-:W-:-:S04]  /*e500*/  IMAD.U32 R3, R12, 0x10000, RZ ;  /* 0x000100000c037824 */ /* 0x021fc800078e00ff */
[----:B------:R-:W-:-:S04]  /*e510*/  FMUL R0, R3, R16 ;  /* 0x0000001003007220 */ /* 0x000fc80000400000 */
[----:B------:R-:W-:-:S05]  /*e520*/  FFMA R0, R151, R2, R0 ;  /* 0x0000000297007223 */ /* 0x000fca0000000000 */
[----:B------:R-:W-:-:S05]  /*e530*/  F2FP.BF16.F32.PACK_AB R0, RZ, R0 ;  /* 0x00000000ff00723e */ /* 0x000fca00000010ff */
[----:B------:R3:W-:Y:S01]  /*e540*/  STG.E.U16 desc[UR52][R6.64+0x3f2], R0 ;  /* 0x0003f20006007986 */ /* 0x0007e2000c101534 */
[----:B------:R-:W-:Y:S05]  /*e550*/  BRA `(.L_x_547) ;  /* 0x0000005000847947 */ /* 0x000fea0003800000 */
.L_x_38:
[----:B------:R-:W2:Y:S01]  /*e560*/  LDL.LU R6, [R1] ;  /* 0x0000000001067983 */ /* 0x000ea20000300800 */
[----:B------:R-:W-:-:S03]  /*e570*/  ULDC.64 UR4, c[0x0][0x5c0] ;  /* 0x0001700000047ab9 */ /* 0x000fc60000000a00 */
[----:B------:R-:W3:Y:S04]  /*e580*/  LDL.LU R8, [R1+0x4] ;  /* 0x0000040001087983 */ /* 0x000ee80000300800 */
[----:B------:R-:W4:Y:S04]  /*e590*/  LDL.LU R7, [R1+0x8] ;  /* 0x0000080001077983 */ /* 0x000f280000300800 */
        /* <DEDUP_REMOVED lines=49> */
[----:B------:R0:W-:Y:S04]  /*e8b0*/  STL [R1+0x240], R144 ;  /* 0x0002409001007387 */ /* 0x0001e80000100800 */
[----:B0-----:R-:W4:Y:S04]  /*e8c0*/  LDL.LU R144, [R1+0x130] ;  /* 0x0001300001907983 */ /* 0x001f280000300800 */
[----:B------:R0:W-:Y:S04]  /*e8d0*/  STL [R1+0x23c], R145 ;  /* 0x00023c9101007387 */ /* 0x0001e80000100800 */
[----:B0-----:R-:W4:Y:S04]  /*e8e0*/  LDL.LU R145, [R1+0x134] ;  /* 0x0001340001917983 */ /* 0x001f280000300800 */
        /* <DEDUP_REMOVED lines=20> */
[----:B------:R-:W4:Y:S01]  /*ea30*/  LDL.LU R177, [R1+0x1a0] ;  /* 0x0001a00001b17983 */ /* 0x000f220000300800 */
[----:B--2---:R-:W-:-:S03]  /*ea40*/  FMUL R6, R6, R2 ;  /* 0x0000000206067220 */ /* 0x004fc60000400000 */
[----:B------:R-:W2:Y:S01]  /*ea50*/  LDL.LU R178, [R1+0x1a4] ;  /* 0x0001a40001b27983 */ /* 0x000ea20000300800 */
[----:B------:R-:W-:-:S03]  /*ea60*/  LEA R4, P2, R10, UR4, 0x1 ;  /* 0x000000040a047c11 */ /* 0x000fc6000f8408ff */
[----:B------:R-:W2:Y:S04]  /*ea70*/  LDL.LU R179, [R1+0x1a8] ;  /* 0x0001a80001b37983 */ /* 0x000ea80000300800 */
[----:B------:R-:W2:Y:S04]  /*ea80*/  LDL.LU R180, [R1+0x1ac] ;  /* 0x0001ac0001b47983 */ /* 0x000ea80000300800 */
[----:B------:R-:W2:Y:S04]  /*ea90*/  LDL.LU R181, [R1+0x1b0] ;  /* 0x0001b00001b57983 */ /* 0x000ea80000300800 */
[----:B------:R-:W2:Y:S01]  /*eaa0*/  LDL.LU R182, [R1+0x1b4] ;  /* 0x0001b40001b67983 */ /* 0x000ea20000300800 */
[----:B------:R-:W-:-:S03]  /*eab0*/  LEA.HI.X R5, R10, UR5, R5, 0x1, P2 ;  /* 0x000000050a057c11 */ /* 0x000fc600090f0c05 */
[----:B------:R-:W2:Y:S01]  /*eac0*/  LDL.LU R183, [R1+0x1b8] ;  /* 0x0001b80001b77983 */ /* 0x000ea20000300800 */
[----:B------:R-:W-:-:S03]  /*ead0*/  F2FP.BF16.F32.PACK_AB R6, RZ, R6 ;  /* 0x00000006ff06723e */ /* 0x000fc600000010ff */
[----:B------:R-:W2:Y:S04]  /*eae0*/  LDL.LU R184, [R1+0x1bc] ;  /* 0x0001bc0001b87983 */ /* 0x000ea80000300800 */
[----:B------:R-:W2:Y:S04]  /*eaf0*/  LDL.LU R185, [R1+0x1c0] ;  /* 0x0001c00001b97983 */ /* 0x000ea80000300800 */
[----:B------:R-:W2:Y:S04]  /*eb00*/  LDL.LU R186, [R1+0x1c4] ;  /* 0x0001c40001ba7983 */ /* 0x000ea80000300800 */
[----:B------:R-:W2:Y:S04]  /*eb10*/  LDL.LU R187, [R1+0x1c8] ;  /* 0x0001c80001bb7983 */ /* 0x000ea80000300800 */
[----:B------:R-:W2:Y:S04]  /*eb20*/  LDL.LU R188, [R1+0x1cc] ;  /* 0x0001cc0001bc7983 */ /* 0x000ea80000300800 */
[----:B------:R-:W2:Y:S04]  /*eb30*/  LDL.LU R189, [R1+0x1d0] ;  /* 0x0001d00001bd7983 */ /* 0x000ea80000300800 */
[----:B------:R-:W2:Y:S04]  /*eb40*/  LDL.LU R190, [R1+0x1d4] ;  /* 0x0001d40001be7983 */ /* 0x000ea80000300800 */
[----:B------:R-:W2:Y:S04]  /*eb50*/  LDL.LU R191, [R1+0x1d8] ;  /* 0x0001d80001bf7983 */ /* 0x000ea80000300800 */
[----:B------:R3:W-:Y:S01]  /*eb60*/  @P1 STG.E.U16 desc[UR52][R4.64], R6 ;  /* 0x0000000604001986 */ /* 0x0007e2000c101534 */
[----:B------:R-:W-:-:S03]  /*eb70*/  ISETP.GT.AND P1, PT, R3, 0x1, PT ;  /* 0x000000010300780c */ /* 0x000fc60003f24270 */
[----:B------:R-:W2:Y:S01]  /*eb80*/  LDL.LU R192, [R1+0x1dc] ;  /* 0x0001dc0001c07983 */ /* 0x000ea20000300800 */
[----:B------:R-:W-:-:S03]  /*eb90*/  ISETP.GT.AND P2, PT, R0, RZ, P1 ;  /* 0x000000ff0000720c */ /* 0x000fc60000f44270 */
[----:B------:R-:W2:Y:S04]  /*eba0*/  LDL.LU R193, [R1+0x1e0] ;  /* 0x0001e00001c17983 */ /* 0x000ea80000300800 */
[----:B------:R-:W2:Y:S04]  /*ebb0*/  LDL.LU R194, [R1+0x1e4] ;  /* 0x0001e40001c27983 */ /* 0x000ea80000300800 */
[----:B------:R-:W2:Y:S01]  /*ebc0*/  LDL.LU R195, [R1+0x1e8] ;  /* 0x0001e80001c37983 */ /* 0x000ea20000300800 */
[----:B---3--:R-:W-:-:S03]  /*ebd0*/  FMUL R6, R8, R2 ;  /* 0x0000000208067220 */ /* 0x008fc60000400000 */
[----:B------:R-:W3:Y:S04]  /*ebe0*/  LDL.LU R196, [R1+0x1ec] ;  /* 0x0001ec0001c47983 */ /* 0x000ee80000300800 */
[----:B------:R-:W3:Y:S04]  /*ebf0*/  LDL.LU R197, [R1+0x1f0] ;  /* 0x0001f00001c57983 */ /* 0x000ee80000300800 */
[----:B------:R-:W3:Y:S04]  /*ec00*/  LDL.LU R198, [R1+0x1f4] ;  /* 0x0001f40001c67983 */ /* 0x000ee80000300800 */
[----:B------:R-:W3:Y:S04]  /*ec10*/  LDL.LU R199, [R1+0x1fc] ;  /* 0x0001fc0001c77983 */ /* 0x000ee80000300800 */
[----:B------:R-:W-:Y:S01]  /*ec20*/  STL [R1+0x238], R146 ;  /* 0x0002389201007387 */ /* 0x000fe20000100800 */
[----:B------:R-:W-:-:S03]  /*ec30*/  F2FP.BF16.F32.PACK_AB R6, RZ, R6 ;  /* 0x00000006ff06723e */ /* 0x000fc600000010ff */
[----:B------:R0:W-:Y:S01]  /*ec40*/  STL [R1+0x234], R147 ;  /* 0x0002349301007387 */ /* 0x0001e20000100800 */
[----:B------:R-:W-:Y:S01]  /*ec50*/  ISETP.GT.AND P0, PT, R0, 0x8, P0 ;  /* 0x000000080000780c */ /* 0x000fe20000704270 */
[----:B----4-:R-:W-:Y:S02]  /*ec60*/  FMUL R8, R7, R2 ;  /* 0x0000000207087220 */ /* 0x010fe40000400000 */
[----:B0-----:R-:W4:Y:S04]  /*ec70*/  LDL.LU R147, [R1+0x128] ;  /* 0x0001280001937983 */ /* 0x001f280000300800 */
[----:B------:R0:W-:Y:S01]  /*ec80*/  STL [R1+0x230], R148 ;  /* 0x0002309401007387 */ /* 0x0001e20000100800 */
[----:B------:R-:W-:-:S03]  /*ec90*/  SHF.L.U64.HI R15, R14, 0x4, R15 ;  /* 0x000000040e0f7819 */ /* 0x000fc6000001020f */
[----:B------:R1:W-:Y:S04]  /*eca0*/  @P2 STG.E.U16 desc[UR52][R4.64+0x2], R6 ;  /* 0x0000020604002986 */ /* 0x0003e8000c101534 */
[----:B0-----:R-:W2:Y:S04]  /*ecb0*/  LDL.LU R148, [R1+0x12c] ;  /* 0x00012c0001947983 */ /* 0x001ea80000300800 */
[----:B------:R0:W-:Y:S01]  /*ecc0*/  STL [R1+0x22c], R149 ;  /* 0x00022c9501007387 */ /* 0x0001e20000100800 */
[----:B-1----:R-:W-:-:S03]  /*ecd0*/  LEA R6, P2, R14, R4, 0x4 ;  /* 0x000000040e067211 */ /* 0x002fc600078420ff */
[----:B0-----:R-:W3:Y:S04]  /*ece0*/  LDL.LU R149, [R1+0x138] ;  /* 0x0001380001957983 */ /* 0x001ee80000300800 */
[----:B------:R0:W-:Y:S01]  /*ecf0*/  STL [R1+0x228], R150 ;  /* 0x0002289601007387 */ /* 0x0001e20000100800 */
[----:B------:R-:W-:Y:S01]  /*ed00*/  F2FP.BF16.F32.PACK_AB R8, RZ, R8 ;  /* 0x00000008ff08723e */ /* 0x000fe200000010ff */
[----:B------:R-:W-:Y:S02]  /*ed10*/  IMAD.X R7, R15, 0x1, R5, P2 ;  /* 0x000000010f077824 */ /* 0x000fe400010e0605 */
[----:B0-----:R-:W3:Y:S04]  /*ed20*/  LDL.LU R150, [R1+0x13c] ;  /* 0x00013c0001967983 */ /* 0x001ee80000300800 */
[----:B------:R0:W-:Y:S04]  /*ed30*/  STL [R1+0x224], R151 ;  /* 0x0002249701007387 */ /* 0x0001e80000100800 */
[----:B0-----:R-:W3:Y:S04]  /*ed40*/  LDL.LU R151, [R1+0x140] ;  /* 0x0001400001977983 */ /* 0x001ee80000300800 */
[----:B------:R0:W-:Y:S04]  /*ed50*/  STL [R1+0x220], R23 ;  /* 0x0002201701007387 */ /* 0x0001e80000100800 */
[----:B0-----:R-:W3:Y:S04]  /*ed60*/  LDL.LU R23, [R1+0x144] ;  /* 0x0001440001177983 */ /* 0x001ee80000300800 */
[----:B------:R0:W-:Y:S04]  /*ed70*/  STL [R1+0x21c], R22 ;  /* 0x00021c1601007387 */ /* 0x0001e80000100800 */
[----:B------:R-:W-:Y:S04]  /*ed80*/  @P0 STG.E.U16 desc[UR52][R6.64], R8 ;  /* 0x0000000806000986 */ /* 0x000fe8000c101534 */
[----:B0-----:R-:W3:Y:S04]  /*ed90*/  LDL.LU R22, [R1+0x148] ;  /* 0x0001480001167983 */ /* 0x001ee80000300800 */
[----:B------:R0:W-:Y:S04]  /*eda0*/  STL [R1+0x218], R16 ;  /* 0x0002181001007387 */ /* 0x0001e80000100800 */
[----:B0-----:R-:W3:Y:S04]  /*edb0*/  LDL.LU R16, [R1+0x14c] ;  /* 0x00014c0001107983 */ /* 0x001ee80000300800 */
[----:B------:R-:W4:Y:S04]  /*edc0*/  LDL.LU R10, [R1+0x84] ;  /* 0x00008400010a7983 */ /* 0x000f280000300800 */
[----:B------:R-:W2:Y:S04]  /*edd0*/  LDL.LU R11, [R1+0x88] ;  /* 0x00008800010b7983 */ /* 0x000ea80000300800 */
[----:B------:R-:W3:Y:S04]  /*ede0*/  LDL.LU R14, [R1+0x94] ;  /* 0x00009400010e7983 */ /* 0x000ee80000300800 */
[----:B------:R-:W4:Y:S04]  /*edf0*/  LDL.LU R15, [R1+0x80] ;  /* 0x00008000010f7983 */ /* 0x000f280000300800 */
[----:B------:R-:W2:Y:S01]  /*ee00*/  LDL.LU R8, [R1+0xc] ;  /* 0x00000c0001087983 */ /* 0x000ea20000300800 */
[----:B------:R-:W-:Y:S01]  /*ee10*/  ISETP.GT.AND P0, PT, R0, 0x8, P1 ;  /* 0x000000080000780c */ /* 0x000fe20000f04270 */
[----:B--2---:R-:W-:-:S05]  /*ee20*/  FMUL R8, R8, R2 ;  /* 0x0000000208087220 */ /* 0x004fca0000400000 */
[----:B------:R-:W-:-:S07]  /*ee30*/  F2FP.BF16.F32.PACK_AB R8, RZ, R8 ;  /* 0x00000008ff08723e */ /* 0x000fce00000010ff */
[----:B------:R0:W-:Y:S04]  /*ee40*/  @P0 STG.E.U16 desc[UR52][R6.64+0x2], R8 ;  /* 0x0000020806000986 */ /* 0x0001e8000c101534 */
[----:B0-----:R-:W2:Y:S01]  /*ee50*/  LDL.LU R8, [R1+0x10] ;  /* 0x0000100001087983 */ /* 0x001ea20000300800 */
[----:B------:R-:W-:-:S04]  /*ee60*/  ISETP.GT.AND P0, PT, R3, 0x8, PT ;  /* 0x000000080300780c */ /* 0x000fc80003f04270 */
[----:B------:R-:W-:Y:S01]  /*ee70*/  ISETP.GT.AND P1, PT, R0, RZ, P0 ;  /* 0x000000ff0000720c */ /* 0x000fe20000724270 */
        /* <DEDUP_REMOVED lines=10> */
[----:B------:R-:W-:Y:S01]  /*ef20*/  ISETP.GT.AND P0, PT, R0, 0x8, P0 ;  /* 0x000000080000780c */ /* 0x000fe20000704270 */
        /* <DEDUP_REMOVED lines=75> */
[----:B------:R-:W-:Y:S01]  /*f3e0*/  ISETP.GT.AND P1, PT, R3, 0x28, PT ;  /* 0x000000280300780c */ /* 0x000fe20003f24270 */
[-C--:B------:R-:W-:Y:S01]  /*f3f0*/  FMUL R9, R9, R2.reuse ;  /* 0x0000000209097220 */ /* 0x080fe20000400000 */
[----:B------:R-:W-:Y:S01]  /*f400*/  ISETP.GT.AND P3, PT, R3, 0x29, PT ;  /* 0x000000290300780c */ /* 0x000fe20003f64270 */
[-C--:B------:R-:W-:Y:S01]  /*f410*/  FMUL R156, R156, R2.reuse ;  /* 0x000000029c9c7220 */ /* 0x080fe20000400000 */
[C---:B------:R-:W-:Y:S01]  /*f420*/  ISETP.GT.AND P0, PT, R0.reuse, RZ, P1 ;  /* 0x000000ff0000720c */ /* 0x040fe20000f04270 */
[-C--:B------:R-:W-:Y:S01]  /*f430*/  FMUL R155, R155, R2.reuse ;  /* 0x000000029b9b7220 */ /* 0x080fe20000400000 */
[----:B------:R-:W-:Y:S01]  /*f440*/  ISETP.GT.AND P2, PT, R0, RZ, P3 ;  /* 0x000000ff0000720c */ /* 0x000fe20001f44270 */
[-C--:B------:R-:W-:Y:S01]  /*f450*/  FMUL R154, R154, R2.reuse ;  /* 0x000000029a9a7220 */ /* 0x080fe20000400000 */
[----:B------:R-:W-:Y:S01]  /*f460*/  F2FP.BF16.F32.PACK_AB R9, RZ, R9 ;  /* 0x00000009ff09723e */ /* 0x000fe200000010ff */
[-C--:B------:R-:W-:Y:S01]  /*f470*/  FMUL R153, R153, R2.reuse ;  /* 0x0000000299997220 */ /* 0x080fe20000400000 */
[-C--:B------:R-:W-:Y:S01]  /*f480*/  FMUL R152, R152, R2.reuse ;  /* 0x0000000298987220 */ /* 0x080fe20000400000 */
[-C--:B------:R-:W-:Y:S01]  /*f490*/  FMUL R21, R21, R2.reuse ;  /* 0x0000000215157220 */ /* 0x080fe20000400000 */
[----:B------:R-:W-:Y:S01]  /*f4a0*/  PRMT R146, R9, 0x7610, R146 ;  /* 0x0000761009927816 */ /* 0x000fe20000000092 */
[-C--:B------:R-:W-:Y:S01]  /*f4b0*/  FMUL R20, R20, R2.reuse ;  /* 0x0000000214147220 */ /* 0x080fe20000400000 */
[----:B------:R-:W-:Y:S01]  /*f4c0*/  ISETP.GT.AND P1, PT, R0, 0x8, P1 ;  /* 0x000000080000780c */ /* 0x000fe20000f24270 */
[-C--:B------:R-:W-:Y:S01]  /*f4d0*/  FMUL R19, R19, R2.reuse ;  /* 0x0000000213137220 */ /* 0x080fe20000400000 */
[-C--:B------:R-:W-:Y:S01]  /*f4e0*/  FMUL R18, R18, R2.reuse ;  /* 0x0000000212127220 */ /* 0x080fe20000400000 */
[----:B------:R-:W-:Y:S01]  /*f4f0*/  @P0 STG.E.U16 desc[UR52][R4.64+0x50], R146 ;  /* 0x0000509204000986 */ /* 0x000fe2000c101534 */
[----:B------:R-:W-:Y:S01]  /*f500*/  ISETP.GT.AND P3, PT, R0, 0x8, P3 ;  /* 0x000000080000780c */ /* 0x000fe20001f64270 */
[-C--:B------:R-:W-:Y:S01]  /*f510*/  FMUL R17, R17, R2.reuse ;  /* 0x0000000211117220 */ /* 0x080fe20000400000 */
[----:B------:R-:W-:Y:S01]  /*f520*/  ISETP.GT.AND P0, PT, R3, 0x31, PT ;  /* 0x000000310300780c */ /* 0x000fe20003f04270 */
[----:B----4-:R-:W-:Y:S01]  /*f530*/  FMUL R15, R15, R2 ;  /* 0x000000020f0f7220 */ /* 0x010fe20000400000 */
[----:B------:R-:W-:Y:S01]  /*f540*/  F2FP.BF16.F32.PACK_AB R156, RZ, R156 ;  /* 0x0000009cff9c723e */ /* 0x000fe200000010ff */
[-C--:B------:R-:W-:Y:S01]  /*f550*/  FMUL R10, R10, R2.reuse ;  /* 0x000000020a0a7220 */ /* 0x080fe20000400000 */
[----:B------:R-:W-:Y:S01]  /*f560*/  ISETP.GT.AND P4, PT, R0, RZ, P0 ;  /* 0x000000ff0000720c */ /* 0x000fe20000784270 */
[-C--:B------:R-:W-:Y:S01]  /*f570*/  FMUL R11, R11, R2.reuse ;  /* 0x000000020b0b7220 */ /* 0x080fe20000400000 */
[----:B------:R-:W-:Y:S01]  /*f580*/  F2FP.BF16.F32.PACK_AB R155, RZ, R155 ;  /* 0x0000009bff9b723e */ /* 0x000fe200000010ff */
[----:B------:R-:W-:Y:S01]  /*f590*/  FMUL R12, R12, R2 ;  /* 0x000000020c0c7220 */ /* 0x000fe20000400000 */
[----:B------:R-:W-:Y:S01]  /*f5a0*/  F2FP.BF16.F32.PACK_AB R154, RZ, R154 ;  /* 0x0000009aff9a723e */ /* 0x000fe200000010ff */
[-C--:B------:R-:W-:Y:S01]  /*f5b0*/  FMUL R13, R13, R2.reuse ;  /* 0x000000020d0d7220 */ /* 0x080fe20000400000 */
[----:B------:R-:W-:Y:S01]  /*f5c0*/  F2FP.BF16.F32.PACK_AB R153, RZ, R153 ;  /* 0x00000099ff99723e */ /* 0x000fe200000010ff */
[----:B---3--:R-:W-:Y:S01]  /*f5d0*/  FMUL R14, R14, R2 ;  /* 0x000000020e0e7220 */ /* 0x008fe20000400000 */
[----:B------:R-:W-:Y:S01]  /*f5e0*/  F2FP.BF16.F32.PACK_AB R152, RZ, R152 ;  /* 0x00000098ff98723e */ /* 0x000fe200000010ff */
[-C--:B------:R-:W-:Y:S01]  /*f5f0*/  FMUL R203, R203, R2.reuse ;  /* 0x00000002cbcb7220 */ /* 0x080fe20000400000 */
[----:B------:R-:W-:Y:S01]  /*f600*/  F2FP.BF16.F32.PACK_AB R21, RZ, R21 ;  /* 0x00000015ff15723e */ /* 0x000fe200000010ff */
[----:B------:R-:W-:Y:S01]  /*f610*/  FMUL R202, R202, R2 ;  /* 0x00000002caca7220 */ /* 0x000fe20000400000 */
[----:B------:R-:W-:Y:S01]  /*f620*/  F2FP.BF16.F32.PACK_AB R20, RZ, R20 ;  /* 0x00000014ff14723e */ /* 0x000fe200000010ff */
[-C--:B------:R-:W-:Y:S01]  /*f630*/  FMUL R200, R200, R2.reuse ;  /* 0x00000002c8c87220 */ /* 0x080fe20000400000 */
[----:B------:R-:W-:Y:S01]  /*f640*/  F2FP.BF16.F32.PACK_AB R19, RZ, R19 ;  /* 0x00000013ff13723e */ /* 0x000fe200000010ff */
[----:B------:R-:W-:Y:S01]  /*f650*/  FMUL R201, R201, R2 ;  /* 0x00000002c9c97220 */ /* 0x000fe20000400000 */
[----:B------:R-:W-:Y:S01]  /*f660*/  F2FP.BF16.F32.PACK_AB R18, RZ, R18 ;  /* 0x00000012ff12723e */ /* 0x000fe200000010ff */
[-C--:B------:R-:W-:Y:S01]  /*f670*/  FMUL R236, R144, R2.reuse ;  /* 0x0000000290ec7220 */ /* 0x080fe20000400000 */
[----:B------:R-:W-:Y:S01]  /*f680*/  F2FP.BF16.F32.PACK_AB R17, RZ, R17 ;  /* 0x00000011ff11723e */ /* 0x000fe200000010ff */
[----:B------:R-:W3:Y:S01]  /*f690*/  LDL.LU R144, [R1+0x240] ;  /* 0x0002400001907983 */ /* 0x000ee20000300800 */
[----:B------:R-:W-:Y:S01]  /*f6a0*/  F2FP.BF16.F32.PACK_AB R15, RZ, R15 ;  /* 0x0000000fff0f723e */ /* 0x000fe200000010ff */
[----:B------:R-:W-:Y:S01]  /*f6b0*/  FMUL R237, R145, R2 ;  /* 0x0000000291ed7220 */ /* 0x000fe20000400000 */
[----:B------:R-:W-:Y:S01]  /*f6c0*/  F2FP.BF16.F32.PACK_AB R10, RZ, R10 ;  /* 0x0000000aff0a723e */ /* 0x000fe200000010ff */
[----:B------:R-:W4:Y:S01]  /*f6d0*/  LDL.LU R145, [R1+0x23c] ;  /* 0x00023c0001917983 */ /* 0x000f220000300800 */
[----:B------:R-:W-:Y:S01]  /*f6e0*/  F2FP.BF16.F32.PACK_AB R13, RZ, R13 ;  /* 0x0000000dff0d723e */ /* 0x000fe200000010ff */
[----:B------:R-:W-:Y:S01]  /*f6f0*/  FMUL R207, R207, R2 ;  /* 0x00000002cfcf7220 */ /* 0x000fe20000400000 */
[----:B------:R-:W-:Y:S01]  /*f700*/  F2FP.BF16.F32.PACK_AB R14, RZ, R14 ;  /* 0x0000000eff0e723e */ /* 0x000fe200000010ff */
[----:B------:R-:W3:Y:S01]  /*f710*/  LDL.LU R9, [R1+0x1f8] ;  /* 0x0001f80001097983 */ /* 0x000ee20000300800 */
[----:B------:R-:W-:Y:S01]  /*f720*/  F2FP.BF16.F32.PACK_AB R200, RZ, R200 ;  /* 0x000000c8ffc8723e */ /* 0x000fe200000010ff */
[-C--:B------:R-:W-:Y:S01]  /*f730*/  FMUL R206, R206, R2.reuse ;  /* 0x00000002cece7220 */ /* 0x080fe20000400000 */
[----:B------:R-:W-:Y:S01]  /*f740*/  F2FP.BF16.F32.PACK_AB R201, RZ, R201 ;  /* 0x000000c9ffc9723e */ /* 0x000fe200000010ff */
[-C--:B------:R-:W-:Y:S01]  /*f750*/  FMUL R204, R204, R2.reuse ;  /* 0x00000002cccc7220 */ /* 0x080fe20000400000 */
[----:B------:R-:W-:Y:S01]  /*f760*/  F2FP.BF16.F32.PACK_AB R207, RZ, R207 ;  /* 0x000000cfffcf723e */ /* 0x000fe200000010ff */
[----:B------:R-:W-:Y:S01]  /*f770*/  FMUL R205, R205, R2 ;  /* 0x00000002cdcd7220 */ /* 0x000fe20000400000 */
[----:B------:R-:W-:Y:S01]  /*f780*/  F2FP.BF16.F32.PACK_AB R206, RZ, R206 ;  /* 0x000000ceffce723e */ /* 0x000fe200000010ff */
[----:B------:R-:W-:Y:S01]  /*f790*/  FMUL R211, R211, R2 ;  /* 0x00000002d3d37220 */ /* 0x000fe20000400000 */
        /* <DEDUP_REMOVED lines=53> */
[-C--:B------:R-:W-:Y:S01]  /*faf0*/  FMUL R233, R233, R2.reuse ;  /* 0x00000002e9e97220 */ /* 0x080fe20000400000 */
[-C--:B------:R-:W-:Y:S01]  /*fb00*/  FMUL R147, R147, R2.reuse ;  /* 0x0000000293937220 */ /* 0x080fe20000400000 */
[-C--:B------:R-:W-:Y:S01]  /*fb10*/  FMUL R148, R148, R2.reuse ;  /* 0x0000000294947220 */ /* 0x080fe20000400000 */
[-C--:B--2---:R-:W-:Y:S01]  /*fb20*/  FMUL R8, R8, R2.reuse ;  /* 0x0000000208087220 */ /* 0x084fe20000400000 */
[----:B------:R-:W-:Y:S01]  /*fb30*/  FMUL R149, R149, R2 ;  /* 0x0000000295957220 */ /* 0x000fe20000400000 */
[----:B------:R-:W-:Y:S01]  /*fb40*/  F2FP.BF16.F32.PACK_AB R236, RZ, R236 ;  /* 0x000000ecffec723e */ /* 0x000fe200000010ff */
[-C--:B------:R-:W-:Y:S01]  /*fb50*/  FMUL R150, R150, R2.reuse ;  /* 0x0000000296967220 */ /* 0x080fe20000400000 */
[----:B------:R-:W-:Y:S01]  /*fb60*/  F2FP.BF16.F32.PACK_AB R237, RZ, R237 ;  /* 0x000000edffed723e */ /* 0x000fe200000010ff */
[----:B------:R-:W-:Y:S01]  /*fb70*/  FMUL R151, R151, R2 ;  /* 0x0000000297977220 */ /* 0x000fe20000400000 */
[----:B------:R-:W-:Y:S01]  /*fb80*/  F2FP.BF16.F32.PACK_AB R8, RZ, R8 ;  /* 0x00000008ff08723e */ /* 0x000fe200000010ff */
[-C--:B------:R-:W-:Y:S01]  /*fb90*/  FMUL R23, R23, R2.reuse ;  /* 0x0000000217177220 */ /* 0x080fe20000400000 */
[-C--:B------:R-:W-:Y:S01]  /*fba0*/  FMUL R22, R22, R2.reuse ;  /* 0x0000000216167220 */ /* 0x080fe20000400000 */
[-C--:B------:R-:W-:Y:S01]  /*fbb0*/  FMUL R16, R16, R2.reuse ;  /* 0x0000000210107220 */ /* 0x080fe20000400000 */
[-C--:B------:R-:W-:Y:S01]  /*fbc0*/  FMUL R157, R157, R2.reuse ;  /* 0x000000029d9d7220 */ /* 0x080fe20000400000 */
[----:B------:R0:W-:Y:S01]  /*fbd0*/  @P2 STG.E.U16 desc[UR52][R4.64+0x52], R8 ;  /* 0x0000520804002986 */ /* 0x0001e2000c101534 */
[----:B------:R-:W-:Y:S01]  /*fbe0*/  ISETP.GT.AND P2, PT, R3, 0x30, PT ;  /* 0x000000300300780c */ /* 0x000fe20003f44270 */
[-C--:B------:R-:W-:Y:S01]  /*fbf0*/  FMUL R158, R158, R2.reuse ;  /* 0x000000029e9e7220 */ /* 0x080fe20000400000 */
[-C--:B------:R-:W-:Y:S01]  /*fc00*/  FMUL R159, R159, R2.reuse ;  /* 0x000000029f9f7220 */ /* 0x080fe20000400000 */
[----:B------:R-:W-:Y:S01]  /*fc10*/  FMUL R160, R160, R2 ;  /* 0x00000002a0a07220 */ /* 0x000fe20000400000 */
[C---:B------:R-:W-:Y:S01]  /*fc20*/  ISETP.GT.AND P5, PT, R0.reuse, RZ, P2 ;  /* 0x000000ff0000720c */ /* 0x040fe200017a4270 */
[----:B------:R-:W-:Y:S01]  /*fc30*/  @P1 STG.E.U16 desc[UR52][R6.64+0x50], R156 ;  /* 0x0000509c06001986 */ /* 0x000fe2000c101534 */
[----:B------:R-:W-:-:S02]  /*fc40*/  ISETP.GT.AND P1, PT, R0, 0x8, P2 ;  /* 0x000000080000780c */ /* 0x000fc40001724270 */
[C---:B------:R-:W-:Y:S01]  /*fc50*/  ISETP.GT.AND P2, PT, R3.reuse, 0x38, PT ;  /* 0x000000380300780c */ /* 0x040fe20003f44270 */
[----:B------:R-:W-:Y:S01]  /*fc60*/  @P3 STG.E.U16 desc[UR52][R6.64+0x52], R155 ;  /* 0x0000529b06003986 */ /* 0x000fe2000c101534 */
[----:B------:R-:W-:Y:S02]  /*fc70*/  ISETP.GT.AND P3, PT, R0, 0x8, P0 ;  /* 0x000000080000780c */ /* 0x000fe40000764270 */
[----:B------:R-:W-:Y:S01]  /*fc80*/  ISETP.GT.AND P0, PT, R3, 0x39, PT ;  /* 0x000000390300780c */ /* 0x000fe20003f04270 */
[-C--:B------:R-:W-:Y:S01]  /*fc90*/  FMUL R161, R161, R2.reuse ;  /* 0x00000002a1a17220 */ /* 0x080fe20000400000 */
[-C--:B------:R-:W-:Y:S01]  /*fca0*/  FMUL R162, R162, R2.reuse ;  /* 0x00000002a2a27220 */ /* 0x080fe20000400000 */
[-C--:B------:R-:W-:Y:S01]  /*fcb0*/  FMUL R163, R163, R2.reuse ;  /* 0x00000002a3a37220 */ /* 0x080fe20000400000 */
[----:B------:R-:W-:Y:S01]  /*fcc0*/  FMUL R164, R164, R2 ;  /* 0x00000002a4a47220 */ /* 0x000fe20000400000 */
[----:B------:R-:W-:Y:S01]  /*fcd0*/  @P5 STG.E.U16 desc[UR52][R4.64+0x60], R154 ;  /* 0x0000609a04005986 */ /* 0x000fe2000c101534 */
[----:B------:R-:W-:-:S03]  /*fce0*/  ISETP.GT.AND P5, PT, R0, RZ, P2 ;  /* 0x000000ff0000720c */ /* 0x000fc600017a4270 */
[----:B------:R-:W-:Y:S01]  /*fcf0*/  @P4 STG.E.U16 desc[UR52][R4.64+0x62], R153 ;  /* 0x0000629904004986 */ /* 0x000fe2000c101534 */
[----:B------:R-:W-:-:S03]  /*fd00*/  ISETP.GT.AND P4, PT, R0, RZ, P0 ;  /* 0x000000ff0000720c */ /* 0x000fc60000784270 */
[----:B------:R-:W-:Y:S01]  /*fd10*/  @P1 STG.E.U16 desc[UR52][R6.64+0x60], R152 ;  /* 0x0000609806001986 */ /* 0x000fe2000c101534 */
[C---:B------:R-:W-:Y:S02]  /*fd20*/  ISETP.GT.AND P1, PT, R0.reuse, 0x8, P2 ;  /* 0x000000080000780c */ /* 0x040fe40001724270 */
[C---:B------:R-:W-:Y:S01]  /*fd30*/  ISETP.GT.AND P2, PT, R3.reuse, 0x40, PT ;  /* 0x000000400300780c */ /* 0x040fe20003f44270 */
[----:B------:R-:W-:Y:S01]  /*fd40*/  @P3 STG.E.U16 desc[UR52][R6.64+0x62], R21 ;  /* 0x0000621506003986 */ /* 0x000fe2000c101534 */
[C---:B------:R-:W-:Y:S02]  /*fd50*/  ISETP.GT.AND P3, PT, R0.reuse, 0x8, P0 ;  /* 0x000000080000780c */ /* 0x040fe40000764270 */
[----:B------:R-:W-:Y:S01]  /*fd60*/  ISETP.GT.AND P0, PT, R3, 0x41, PT ;  /* 0x000000410300780c */ /* 0x000fe20003f04270 */
        /* <DEDUP_REMOVED lines=12> */
[----:B------:R1:W-:Y:S01]  /*fe30*/  @P4 STG.E.U16 desc[UR52][R4.64+0x82], R10 ;  /* 0x0000820a04004986 */ /* 0x0003e2000c101534 */
[----:B------:R-:W-:Y:S02]  /*fe40*/  ISETP.GT.AND P4, PT, R0, RZ, P0 ;  /* 0x000000ff0000720c */ /* 0x000fe40000784270 */
[----:B0-----:R-:W-:Y:S01]  /*fe50*/  F2FP.BF16.F32.PACK_AB R8, RZ, R12 ;  /* 0x0000000cff08723e */ /* 0x001fe200000010ff */
[-C--:B------:R-:W-:Y:S01]  /*fe60*/  FMUL R165, R165, R2.reuse ;  /* 0x00000002a5a57220 */ /* 0x080fe20000400000 */
[-C--:B------:R-:W-:Y:S01]  /*fe70*/  FMUL R166, R166, R2.reuse ;  /* 0x00000002a6a67220 */ /* 0x080fe20000400000 */
[-C--:B------:R-:W-:Y:S01]  /*fe80*/  FMUL R167, R167, R2.reuse ;  /* 0x00000002a7a77220 */ /* 0x080fe20000400000 */
[-C--:B------:R-:W-:Y:S01]  /*fe90*/  FMUL R168, R168, R2.reuse ;  /* 0x00000002a8a87220 */ /* 0x080fe20000400000 */
[-C--:B------:R-:W-:Y:S01]  /*fea0*/  FMUL R169, R169, R2.reuse ;  /* 0x00000002a9a97220 */ /* 0x080fe20000400000 */
[-C--:B------:R-:W-:Y:S01]  /*feb0*/  FMUL R170, R170, R2.reuse ;  /* 0x00000002aaaa7220 */ /* 0x080fe20000400000 */
[-C--:B------:R-:W-:Y:S01]  /*fec0*/  FMUL R171, R171, R2.reuse ;  /* 0x00000002abab7220 */ /* 0x080fe20000400000 */
[-C--:B------:R-:W-:Y:S01]  /*fed0*/  FMUL R172, R172, R2.reuse ;  /* 0x00000002acac7220 */ /* 0x080fe20000400000 */
[----:B-1----:R-:W-:Y:S01]  /*fee0*/  F2FP.BF16.F32.PACK_AB R10, RZ, R11 ;  /* 0x0000000bff0a723e */ /* 0x002fe200000010ff */
[-C--:B------:R-:W-:Y:S01]  /*fef0*/  FMUL R173, R173, R2.reuse ;  /* 0x00000002adad7220 */ /* 0x080fe20000400000 */
[-C--:B------:R-:W-:Y:S01]  /*ff00*/  FMUL R174, R174, R2.reuse ;  /* 0x00000002aeae7220 */ /* 0x080fe20000400000 */
[-C--:B------:R-:W-:Y:S01]  /*ff10*/  FMUL R175, R175, R2.reuse ;  /* 0x00000002afaf7220 */ /* 0x080fe20000400000 */
[----:B------:R-:W-:Y:S01]  /*ff20*/  FMUL R176, R176, R2 ;  /* 0x00000002b0b07220 */ /* 0x000fe20000400000 */
[----:B------:R0:W-:Y:S01]  /*ff30*/  @P1 STG.E.U16 desc[UR52][R6.64+0x80], R10 ;  /* 0x0000800a06001986 */ /* 0x0001e2000c101534 */
[----:B------:R-:W-:-:S02]  /*ff40*/  ISETP.GT.AND P1, PT, R0, 0x8, P2 ;  /* 0x000000080000780c */ /* 0x000fc40001724270 */
[C---:B------:R-:W-:Y:S01]  /*ff50*/  ISETP.GT.AND P2, PT, R3.reuse, 0x50, PT ;  /* 0x000000500300780c */ /* 0x040fe20003f44270 */
[----:B------:R1:W-:Y:S01]  /*ff60*/  @P3 STG.E.U16 desc[UR52][R6.64+0x82], R8 ;  /* 0x0000820806003986 */ /* 0x0003e2000c101534 */
[C---:B------:R-:W-:Y:S02]  /*ff70*/  ISETP.GT.AND P3, PT, R0.reuse, 0x8, P0 ;  /* 0x000000080000780c */ /* 0x040fe40000764270 */
[----:B------:R-:W-:Y:S01]  /*ff80*/  ISETP.GT.AND P0, PT, R3, 0x51, PT ;  /* 0x000000510300780c */ /* 0x000fe20003f04270 */
[----:B------:R-:W-:Y:S01]  /*ff90*/  @P5 STG.E.U16 desc[UR52][R4.64+0x90], R13 ;  /* 0x0000900d04005986 */ /* 0x000fe2000c101534 */
[----:B------:R-:W-:-:S03]  /*ffa0*/  ISETP.GT.AND P5, PT, R0, RZ, P2 ;  /* 0x000000ff0000720c */ /* 0x000fc600017a4270 */
[----:B------:R-:W-:Y:S01]  /*ffb0*/  @P4 STG.E.U16 desc[UR52][R4.64+0x92], R14 ;  /* 0x0000920e04004986 */ /* 0x000fe2000c101534 */
[----:B------:R-:W-:Y:S02]  /*ffc0*/  ISETP.GT.AND P4, PT, R0, RZ, P0 ;  /* 0x000000ff0000720c */ /* 0x000fe40000784270 */
[----:B0-----:R-:W-:Y:S01]  /*ffd0*/  F2FP.BF16.F32.PACK_AB R10, RZ, R203 ;  /* 0x000000cbff0a723e */ /* 0x001fe200000010ff */
[----:B------:R-:W-:Y:S01]  /*ffe0*/  FMUL R177, R177, R2 ;  /* 0x00000002b1b17220 */ /* 0x000fe20000400000 */
[----:B-1----:R-:W-:Y:S01]  /*fff0*/  F2FP.BF16.F32.PACK_AB R8, RZ, R202 ;  /* 0x000000caff08723e */ /* 0x002fe200000010ff */
[-C--:B------:R-:W-:Y:S01]  /*10000*/  FMUL R178, R178, R2.reuse ;  /* 0x00000002b2b27220 */ /* 0x080fe20000400000 */
[----:B------:R-:W-:Y:S01]  /*10010*/  FMUL R179, R179, R2 ;  /* 0x00000002b3b37220 */ /* 0x000fe20000400000 */
[----:B------:R-:W-:Y:S01]  /*10020*/  @P1 STG.E.U16 desc[UR52][R6.64+0x90], R10 ;  /* 0x0000900a06001986 */ /* 0x000fe2000c101534 */
[C---:B------:R-:W-:Y:S02]  /*10030*/  ISETP.GT.AND P1, PT, R0.reuse, 0x8, P2 ;  /* 0x000000080000780c */ /* 0x040fe40001724270 */
[----:B------:R-:W-:Y:S01]  /*10040*/  ISETP.GT.AND P2, PT, R3, 0x58, PT ;  /* 0x000000580300780c */ /* 0x000fe20003f44270 */
[----:B------:R0:W-:Y:S01]  /*10050*/  @P3 STG.E.U16 desc[UR52][R6.64+0x92], R8 ;  /* 0x0000920806003986 */ /* 0x0001e2000c101534 */
[----:B------:R-:W-:-:S02]  /*10060*/  ISETP.GT.AND P3, PT, R0, 0x8, P0 ;  /* 0x000000080000780c */ /* 0x000fc40000764270 */
        /* <DEDUP_REMOVED lines=74> */
[C---:B------:R-:W-:Y:S02]  /*10510*/  ISETP.GT.AND P4, PT, R0.reuse, RZ, P0 ;  /* 0x000000ff0000720c */ /* 0x040fe40000784270 */
[----:B------:R-:W-:Y:S01]  /*10520*/  F2FP.BF16.F32.PACK_AB R234, RZ, R234 ;  /* 0x000000eaffea723e */ /* 0x000fe200000010ff */
[----:B------:R-:W-:Y:S01]  /*10530*/  @P1 STG.E.U16 desc[UR52][R6.64+0x110], R235 ;  /* 0x000110eb06001986 */ /* 0x000fe2000c101534 */
[----:B------:R-:W-:Y:S02]  /*10540*/  F2FP.BF16.F32.PACK_AB R232, RZ, R232 ;  /* 0x000000e8ffe8723e */ /* 0x000fe400000010ff */
[----:B------:R-:W-:Y:S01]  /*10550*/  F2FP.BF16.F32.PACK_AB R233, RZ, R233 ;  /* 0x000000e9ffe9723e */ /* 0x000fe200000010ff */
[----:B------:R-:W-:Y:S01]  /*10560*/  @P3 STG.E.U16 desc[UR52][R6.64+0x112], R234 ;  /* 0x000112ea06003986 */ /* 0x000fe2000c101534 */
[----:B------:R-:W-:Y:S02]  /*10570*/  ISETP.GT.AND P1, PT, R0, 0x8, P2 ;  /* 0x000000080000780c */ /* 0x000fe40001724270 */
[----:B------:R-:W-:Y:S01]  /*10580*/  ISETP.GT.AND P2, PT, R3, 0x98, PT ;  /* 0x000000980300780c */ /* 0x000fe20003f44270 */
[-C--:B------:R-:W-:Y:S01]  /*10590*/  FMUL R180, R180, R2.reuse ;  /* 0x00000002b4b47220 */ /* 0x080fe20000400000 */
[C---:B------:R-:W-:Y:S01]  /*105a0*/  ISETP.GT.AND P3, PT, R0.reuse, 0x8, P0 ;  /* 0x000000080000780c */ /* 0x040fe20000764270 */
[----:B------:R-:W-:Y:S01]  /*105b0*/  FMUL R181, R181, R2 ;  /* 0x00000002b5b57220 */ /* 0x000fe20000400000 */
[----:B------:R-:W-:Y:S01]  /*105c0*/  ISETP.GT.AND P0, PT, R3, 0x99, PT ;  /* 0x000000990300780c */ /* 0x000fe20003f04270 */
[----:B------:R-:W-:Y:S01]  /*105d0*/  @P5 STG.E.U16 desc[UR52][R4.64+0x120], R232 ;  /* 0x000120e804005986 */ /* 0x000fe2000c101534 */
[----:B------:R-:W-:-:S03]  /*105e0*/  ISETP.GT.AND P5, PT, R0, RZ, P2 ;  /* 0x000000ff0000720c */ /* 0x000fc600017a4270 */
[----:B------:R-:W-:Y:S01]  /*105f0*/  @P4 STG.E.U16 desc[UR52][R4.64+0x122], R233 ;  /* 0x000122e904004986 */ /* 0x000fe2000c101534 */
[----:B------:R-:W-:Y:S02]  /*10600*/  ISETP.GT.AND P4, PT, R0, RZ, P0 ;  /* 0x000000ff0000720c */ /* 0x000fe40000784270 */
[----:B0-----:R-:W-:Y:S01]  /*10610*/  F2FP.BF16.F32.PACK_AB R8, RZ, R147 ;  /* 0x00000093ff08723e */ /* 0x001fe200000010ff */
[----:B------:R-:W-:Y:S01]  /*10620*/  FMUL R182, R182, R2 ;  /* 0x00000002b6b67220 */ /* 0x000fe20000400000 */
[----:B------:R-:W-:Y:S01]  /*10630*/  F2FP.BF16.F32.PACK_AB R10, RZ, R148 ;  /* 0x00000094ff0a723e */ /* 0x000fe200000010ff */
[-C--:B------:R-:W-:Y:S01]  /*10640*/  FMUL R183, R183, R2.reuse ;  /* 0x00000002b7b77220 */ /* 0x080fe20000400000 */
[----:B------:R-:W-:Y:S01]  /*10650*/  FMUL R184, R184, R2 ;  /* 0x00000002b8b87220 */ /* 0x000fe20000400000 */
[----:B------:R0:W-:Y:S01]  /*10660*/  @P1 STG.E.U16 desc[UR52][R6.64+0x120], R8 ;  /* 0x0001200806001986 */ /* 0x0001e2000c101534 */
[C---:B------:R-:W-:Y:S02]  /*10670*/  ISETP.GT.AND P1, PT, R0.reuse, 0x8, P2 ;  /* 0x000000080000780c */ /* 0x040fe40001724270 */
[----:B------:R-:W-:Y:S01]  /*10680*/  ISETP.GT.AND P2, PT, R3, 0xa0, PT ;  /* 0x000000a00300780c */ /* 0x000fe20003f44270 */
[----:B------:R1:W-:Y:S01]  /*10690*/  @P3 STG.E.U16 desc[UR52][R6.64+0x122], R10 ;  /* 0x0001220a06003986 */ /* 0x0003e2000c101534 */
[----:B------:R-:W-:-:S02]  /*106a0*/  ISETP.GT.AND P3, PT, R0, 0x8, P0 ;  /* 0x000000080000780c */ /* 0x000fc40000764270 */
[----:B------:R-:W-:Y:S01]  /*106b0*/  ISETP.GT.AND P0, PT, R3, 0xa1, PT ;  /* 0x000000a10300780c */ /* 0x000fe20003f04270 */
[----:B------:R-:W-:Y:S01]  /*106c0*/  @P5 STG.E.U16 desc[UR52][R4.64+0x130], R236 ;  /* 0x000130ec04005986 */ /* 0x000fe2000c101534 */
[C---:B------:R-:W-:Y:S02]  /*106d0*/  ISETP.GT.AND P5, PT, R0.reuse, RZ, P2 ;  /* 0x000000ff0000720c */ /* 0x040fe400017a4270 */
[----:B0-----:R-:W-:Y:S01]  /*106e0*/  F2FP.BF16.F32.PACK_AB R8, RZ, R149 ;  /* 0x00000095ff08723e */ /* 0x001fe200000010ff */
[----:B------:R-:W-:Y:S01]  /*106f0*/  @P4 STG.E.U16 desc[UR52][R4.64+0x132], R237 ;  /* 0x000132ed04004986 */ /* 0x000fe2000c101534 */
[----:B------:R-:W-:Y:S02]  /*10700*/  ISETP.GT.AND P4, PT, R0, RZ, P0 ;  /* 0x000000ff0000720c */ /* 0x000fe40000784270 */
[----:B-1----:R-:W-:Y:S01]  /*10710*/  F2FP.BF16.F32.PACK_AB R10, RZ, R150 ;  /* 0x00000096ff0a723e */ /* 0x002fe200000010ff */
[-C--:B------:R-:W-:Y:S01]  /*10720*/  FMUL R185, R185, R2.reuse ;  /* 0x00000002b9b97220 */ /* 0x080fe20000400000 */
[----:B------:R-:W-:Y:S01]  /*10730*/  PRMT R11, R8, 0x7610, R11 ;  /* 0x00007610080b7816 */ /* 0x000fe2000000000b */
[-C--:B------:R-:W-:Y:S01]  /*10740*/  FMUL R186, R186, R2.reuse ;  /* 0x00000002baba7220 */ /* 0x080fe20000400000 */
[----:B------:R-:W-:Y:S01]  /*10750*/  F2FP.BF16.F32.PACK_AB R8, RZ, R151 ;  /* 0x00000097ff08723e */ /* 0x000fe200000010ff */
[-C--:B------:R-:W-:Y:S01]  /*10760*/  FMUL R187, R187, R2.reuse ;  /* 0x00000002bbbb7220 */ /* 0x080fe20000400000 */
[----:B------:R-:W-:Y:S01]  /*10770*/  PRMT R12, R10, 0x7610, R12 ;  /* 0x000076100a0c7816 */ /* 0x000fe2000000000c */
[----:B------:R-:W-:Y:S01]  /*10780*/  FMUL R188, R188, R2 ;  /* 0x00000002bcbc7220 */ /* 0x000fe20000400000 */
[----:B------:R-:W-:Y:S01]  /*10790*/  F2FP.BF16.F32.PACK_AB R10, RZ, R23 ;  /* 0x00000017ff0a723e */ /* 0x000fe200000010ff */
[----:B------:R-:W-:Y:S01]  /*107a0*/  @P1 STG.E.U16 desc[UR52][R6.64+0x130], R11 ;  /* 0x0001300b06001986 */ /* 0x000fe2000c101534 */
[----:B------:R-:W-:-:S02]  /*107b0*/  PRMT R13, R8, 0x7610, R13 ;  /* 0x00007610080d7816 */ /* 0x000fc4000000000d */
[----:B------:R-:W-:Y:S01]  /*107c0*/  PRMT R14, R10, 0x7610, R14 ;  /* 0x000076100a0e7816 */ /* 0x000fe2000000000e */
[----:B------:R-:W-:Y:S01]  /*107d0*/  @P3 STG.E.U16 desc[UR52][R6.64+0x132], R12 ;  /* 0x0001320c06003986 */ /* 0x000fe2000c101534 */
[C---:B------:R-:W-:Y:S02]  /*107e0*/  ISETP.GT.AND P1, PT, R0.reuse, 0x8, P2 ;  /* 0x000000080000780c */ /* 0x040fe40001724270 */
[----:B------:R-:W-:Y:S01]  /*107f0*/  ISETP.GT.AND P2, PT, R3, 0xa8, PT ;  /* 0x000000a80300780c */ /* 0x000fe20003f44270 */
[-C--:B------:R-:W-:Y:S01]  /*10800*/  FMUL R189, R189, R2.reuse ;  /* 0x00000002bdbd7220 */ /* 0x080fe20000400000 */
[----:B------:R-:W-:Y:S01]  /*10810*/  ISETP.GT.AND P3, PT, R0, 0x8, P0 ;  /* 0x000000080000780c */ /* 0x000fe20000764270 */
[----:B------:R-:W-:Y:S01]  /*10820*/  FMUL R190, R190, R2 ;  /* 0x00000002bebe7220 */ /* 0x000fe20000400000 */
[----:B------:R-:W-:Y:S01]  /*10830*/  ISETP.GT.AND P0, PT, R3, 0xa9, PT ;  /* 0x000000a90300780c */ /* 0x000fe20003f04270 */
[----:B------:R-:W-:Y:S01]  /*10840*/  @P5 STG.E.U16 desc[UR52][R4.64+0x140], R13 ;  /* 0x0001400d04005986 */ /* 0x000fe2000c101534 */
[----:B------:R-:W-:-:S03]  /*10850*/  ISETP.GT.AND P5, PT, R0, RZ, P2 ;  /* 0x000000ff0000720c */ /* 0x000fc600017a4270 */
[----:B------:R-:W-:Y:S01]  /*10860*/  @P4 STG.E.U16 desc[UR52][R4.64+0x142], R14 ;  /* 0x0001420e04004986 */ /* 0x000fe2000c101534 */
[----:B------:R-:W-:Y:S02]  /*10870*/  ISETP.GT.AND P4, PT, R0, RZ, P0 ;  /* 0x000000ff0000720c */ /* 0x000fe40000784270 */
[----:B------:R-:W-:Y:S01]  /*10880*/  F2FP.BF16.F32.PACK_AB R8, RZ, R22 ;  /* 0x00000016ff08723e */ /* 0x000fe200000010ff */
[----:B------:R-:W-:Y:S01]  /*10890*/  FMUL R191, R191, R2 ;  /* 0x00000002bfbf7220 */ /* 0x000fe20000400000 */
[----:B------:R-:W-:Y:S01]  /*108a0*/  F2FP.BF16.F32.PACK_AB R10, RZ, R16 ;  /* 0x00000010ff0a723e */ /* 0x000fe200000010ff */
[----:B------:R-:W-:Y:S01]  /*108b0*/  FMUL R192, R192, R2 ;  /* 0x00000002c0c07220 */ /* 0x000fe20000400000 */
[----:B------:R-:W-:Y:S01]  /*108c0*/  F2FP.BF16.F32.PACK_AB R157, RZ, R157 ;  /* 0x0000009dff9d723e */ /* 0x000fe200000010ff */
[----:B------:R-:W-:Y:S01]  /*108d0*/  @P1 STG.E.U16 desc[UR52][R6.64+0x140], R8 ;  /* 0x0001400806001986 */ /* 0x000fe2000c101534 */
[----:B------:R-:W-:Y:S02]  /*108e0*/  F2FP.BF16.F32.PACK_AB R158, RZ, R158 ;  /* 0x0000009eff9e723e */ /* 0x000fe400000010ff */
[----:B------:R-:W-:Y:S01]  /*108f0*/  ISETP.GT.AND P1, PT, R0, 0x8, P2 ;  /* 0x000000080000780c */ /* 0x000fe20001724270 */
[----:B------:R-:W-:Y:S01]  /*10900*/  @P3 STG.E.U16 desc[UR52][R6.64+0x142], R10 ;  /* 0x0001420a06003986 */ /* 0x000fe2000c101534 */
[----:B------:R-:W-:-:S02]  /*10910*/  ISETP.GT.AND P2, PT, R3, 0xb0, PT ;  /* 0x000000b00300780c */ /* 0x000fc40003f44270 */
[C---:B------:R-:W-:Y:S01]  /*10920*/  ISETP.GT.AND P3, PT, R0.reuse, 0x8, P0 ;  /* 0x000000080000780c */ /* 0x040fe20000764270 */
        /* <DEDUP_REMOVED lines=153> */
[----:B------:R-:W-:Y:S01]  /*112c0*/  @P5 STG.E.U16 desc[UR52][R4.64+0x1e0], R193 ;  /* 0x0001e0c104005986 */ /* 0x000fe2000c101534 */
[----:B------:R-:W-:-:S03]  /*112d0*/  ISETP.GT.AND P1, PT, R3, 0xf9, PT ;  /* 0x000000f90300780c */ /* 0x000fc60003f24270 */
[----:B------:R-:W-:Y:S01]  /*112e0*/  @P4 STG.E.U16 desc[UR52][R4.64+0x1e2], R194 ;  /* 0x0001e2c204004986 */ /* 0x000fe2000c101534 */
[----:B------:R-:W-:Y:S02]  /*112f0*/  ISETP.GT.AND P4, PT, R0, RZ, P3 ;  /* 0x000000ff0000720c */ /* 0x000fe40001f84270 */
[----:B------:R-:W-:Y:S01]  /*11300*/  F2FP.BF16.F32.PACK_AB R195, RZ, R195 ;  /* 0x000000c3ffc3723e */ /* 0x000fe200000010ff */
[-C--:B------:R-:W-:Y:S01]  /*11310*/  FMUL R44, R44, R2.reuse ;  /* 0x000000022c2c7220 */ /* 0x080fe20000400000 */
[C---:B------:R-:W-:Y:S01]  /*11320*/  ISETP.GT.AND P5, PT, R0.reuse, RZ, P1 ;  /* 0x000000ff0000720c */ /* 0x040fe20000fa4270 */
[----:B------:R-:W-:Y:S01]  /*11330*/  FMUL R45, R45, R2 ;  /* 0x000000022d2d7220 */ /* 0x000fe20000400000 */
[----:B------:R-:W-:Y:S01]  /*11340*/  F2FP.BF16.F32.PACK_AB R196, RZ, R196 ;  /* 0x000000c4ffc4723e */ /* 0x000fe200000010ff */
[----:B------:R-:W-:Y:S01]  /*11350*/  @P2 STG.E.U16 desc[UR52][R6.64+0x1e0], R195 ;  /* 0x0001e0c306002986 */ /* 0x000fe2000c101534 */
[----:B------:R-:W-:Y:S02]  /*11360*/  F2FP.BF16.F32.PACK_AB R197, RZ, R197 ;  /* 0x000000c5ffc5723e */ /* 0x000fe400000010ff */
[----:B------:R-:W-:Y:S01]  /*11370*/  ISETP.GT.AND P3, PT, R0, 0x8, P3 ;  /* 0x000000080000780c */ /* 0x000fe20001f64270 */
[-C--:B------:R-:W-:Y:S01]  /*11380*/  FMUL R46, R46, R2.reuse ;  /* 0x000000022e2e7220 */ /* 0x080fe20000400000 */
[----:B------:R-:W-:Y:S01]  /*11390*/  ISETP.GT.AND P2, PT, R3, 0x100, PT ;  /* 0x000001000300780c */ /* 0x000fe20003f44270 */
[-C--:B------:R-:W-:Y:S01]  /*113a0*/  FMUL R47, R47, R2.reuse ;  /* 0x000000022f2f7220 */ /* 0x080fe20000400000 */
[----:B------:R-:W-:Y:S01]  /*113b0*/  ISETP.GT.AND P1, PT, R0, 0x8, P1 ;  /* 0x000000080000780c */ /* 0x000fe20000f24270 */
[----:B---3--:R-:W-:Y:S01]  /*113c0*/  FMUL R9, R9, R2 ;  /* 0x0000000209097220 */ /* 0x008fe20000400000 */
[----:B------:R-:W-:Y:S01]  /*113d0*/  F2FP.BF16.F32.PACK_AB R198, RZ, R198 ;  /* 0x000000c6ffc6723e */ /* 0x000fe200000010ff */
[----:B------:R-:W-:Y:S01]  /*113e0*/  @P0 STG.E.U16 desc[UR52][R6.64+0x1e2], R196 ;  /* 0x0001e2c406000986 */ /* 0x000fe2000c101534 */
[----:B------:R-:W-:-:S03]  /*113f0*/  ISETP.GT.AND P0, PT, R3, 0x101, PT ;  /* 0x000001010300780c */ /* 0x000fc60003f04270 */
[----:B------:R-:W-:Y:S01]  /*11400*/  @P4 STG.E.U16 desc[UR52][R4.64+0x1f0], R197 ;  /* 0x0001f0c504004986 */ /* 0x000fe2000c101534 */
[C---:B------:R-:W-:Y:S02]  /*11410*/  ISETP.GT.AND P4, PT, R0.reuse, RZ, P2 ;  /* 0x000000ff0000720c */ /* 0x040fe40001784270 */
[----:B------:R-:W-:Y:S01]  /*11420*/  F2FP.BF16.F32.PACK_AB R9, RZ, R9 ;  /* 0x00000009ff09723e */ /* 0x000fe200000010ff */
[----:B------:R-:W-:Y:S01]  /*11430*/  @P5 STG.E.U16 desc[UR52][R4.64+0x1f2], R198 ;  /* 0x0001f2c604005986 */ /* 0x000fe2000c101534 */
[----:B------:R-:W-:Y:S02]  /*11440*/  F2FP.BF16.F32.PACK_AB R199, RZ, R199 ;  /* 0x000000c7ffc7723e */ /* 0x000fe400000010ff */
[C---:B------:R-:W-:Y:S01]  /*11450*/  ISETP.GT.AND P5, PT, R0.reuse, RZ, P0 ;  /* 0x000000ff0000720c */ /* 0x040fe200007a4270 */
[----:B------:R-:W-:Y:S01]  /*11460*/  @P3 STG.E.U16 desc[UR52][R6.64+0x1f0], R9 ;  /* 0x0001f00906003986 */ /* 0x000fe2000c101534 */
[----:B------:R-:W-:Y:S02]  /*11470*/  F2FP.BF16.F32.PACK_AB R24, RZ, R24 ;  /* 0x00000018ff18723e */ /* 0x000fe400000010ff */
[----:B------:R-:W-:Y:S01]  /*11480*/  ISETP.GT.AND P2, PT, R0, 0x8, P2 ;  /* 0x000000080000780c */ /* 0x000fe20001744270 */
[----:B------:R-:W-:Y:S01]  /*11490*/  @P1 STG.E.U16 desc[UR52][R6.64+0x1f2], R199 ;  /* 0x0001f2c706001986 */ /* 0x000fe2000c101534 */
[----:B------:R-:W-:-:S02]  /*114a0*/  ISETP.GT.AND P1, PT, R3, 0x108, PT ;  /* 0x000001080300780c */ /* 0x000fc40003f24270 */
[----:B------:R-:W-:Y:S01]  /*114b0*/  F2FP.BF16.F32.PACK_AB R25, RZ, R25 ;  /* 0x00000019ff19723e */ /* 0x000fe200000010ff */
[----:B------:R-:W-:Y:S01]  /*114c0*/  @P4 STG.E.U16 desc[UR52][R4.64+0x200], R24 ;  /* 0x0002001804004986 */ /* 0x000fe2000c101534 */
[----:B------:R-:W-:Y:S02]  /*114d0*/  ISETP.GT.AND P3, PT, R0, 0x8, P0 ;  /* 0x000000080000780c */ /* 0x000fe40000764270 */
[----:B------:R-:W-:Y:S01]  /*114e0*/  ISETP.GT.AND P0, PT, R3, 0x109, PT ;  /* 0x000001090300780c */ /* 0x000fe20003f04270 */
[----:B------:R-:W-:Y:S01]  /*114f0*/  FMUL R48, R48, R2 ;  /* 0x0000000230307220 */ /* 0x000fe20000400000 */
[C---:B------:R-:W-:Y:S01]  /*11500*/  ISETP.GT.AND P4, PT, R0.reuse, RZ, P1 ;  /* 0x000000ff0000720c */ /* 0x040fe20000f84270 */
[----:B------:R-:W-:Y:S01]  /*11510*/  @P5 STG.E.U16 desc[UR52][R4.64+0x202], R25 ;  /* 0x0002021904005986 */ /* 0x000fe2000c101534 */
[----:B------:R-:W-:Y:S02]  /*11520*/  F2FP.BF16.F32.PACK_AB R26, RZ, R26 ;  /* 0x0000001aff1a723e */ /* 0x000fe400000010ff */
[----:B------:R-:W-:Y:S01]  /*11530*/  ISETP.GT.AND P5, PT, R0, RZ, P0 ;  /* 0x000000ff0000720c */ /* 0x000fe200007a4270 */
[----:B------:R-:W-:Y:S01]  /*11540*/  FMUL R49, R49, R2 ;  /* 0x0000000231317220 */ /* 0x000fe20000400000 */
[----:B------:R-:W-:Y:S01]  /*11550*/  F2FP.BF16.F32.PACK_AB R27, RZ, R27 ;  /* 0x0000001bff1b723e */ /* 0x000fe200000010ff */
[----:B------:R-:W-:Y:S01]  /*11560*/  @P2 STG.E.U16 desc[UR52][R6.64+0x200], R26 ;  /* 0x0002001a06002986 */ /* 0x000fe2000c101534 */
[----:B------:R-:W-:-:S02]  /*11570*/  F2FP.BF16.F32.PACK_AB R28, RZ, R28 ;  /* 0x0000001cff1c723e */ /* 0x000fc400000010ff */
[----:B------:R-:W-:Y:S01]  /*11580*/  ISETP.GT.AND P2, PT, R0, 0x8, P1 ;  /* 0x000000080000780c */ /* 0x000fe20000f44270 */
[----:B------:R-:W-:Y:S01]  /*11590*/  FMUL R50, R50, R2 ;  /* 0x0000000232327220 */ /* 0x000fe20000400000 */
[C---:B------:R-:W-:Y:S01]  /*115a0*/  ISETP.GT.AND P1, PT, R3.reuse, 0x110, PT ;  /* 0x000001100300780c */ /* 0x040fe20003f24270 */
[----:B------:R-:W-:Y:S01]  /*115b0*/  @P3 STG.E.U16 desc[UR52][R6.64+0x202], R27 ;  /* 0x0002021b06003986 */ /* 0x000fe2000c101534 */
[----:B------:R-:W-:Y:S02]  /*115c0*/  F2FP.BF16.F32.PACK_AB R29, RZ, R29 ;  /* 0x0000001dff1d723e */ /* 0x000fe400000010ff */
[C---:B------:R-:W-:Y:S01]  /*115d0*/  ISETP.GT.AND P3, PT, R0.reuse, 0x8, P0 ;  /* 0x000000080000780c */ /* 0x040fe20000764270 */
[----:B------:R-:W-:Y:S01]  /*115e0*/  @P4 STG.E.U16 desc[UR52][R4.64+0x210], R28 ;  /* 0x0002101c04004986 */ /* 0x000fe2000c101534 */
[----:B------:R-:W-:Y:S02]  /*115f0*/  ISETP.GT.AND P0, PT, R3, 0x111, PT ;  /* 0x000001110300780c */ /* 0x000fe40003f04270 */
[----:B------:R-:W-:Y:S01]  /*11600*/  ISETP.GT.AND P4, PT, R0, RZ, P1 ;  /* 0x000000ff0000720c */ /* 0x000fe20000f84270 */
[----:B------:R-:W-:Y:S01]  /*11610*/  @P5 STG.E.U16 desc[UR52][R4.64+0x212], R29 ;  /* 0x0002121d04005986 */ /* 0x000fe2000c101534 */
[----:B------:R-:W-:-:S02]  /*11620*/  F2FP.BF16.F32.PACK_AB R30, RZ, R30 ;  /* 0x0000001eff1e723e */ /* 0x000fc400000010ff */
[C---:B------:R-:W-:Y:S01]  /*11630*/  ISETP.GT.AND P5, PT, R0.reuse, RZ, P0 ;  /* 0x000000ff0000720c */ /* 0x040fe200007a4270 */
[----:B------:R-:W-:Y:S01]  /*11640*/  FMUL R51, R51, R2 ;  /* 0x0000000233337220 */ /* 0x000fe20000400000 */
[----:B------:R-:W-:Y:S01]  /*11650*/  F2FP.BF16.F32.PACK_AB R31, RZ, R31 ;  /* 0x0000001fff1f723e */ /* 0x000fe200000010ff */
[----:B------:R-:W-:Y:S01]  /*11660*/  @P2 STG.E.U16 desc[UR52][R6.64+0x210], R30 ;  /* 0x0002101e06002986 */ /* 0x000fe2000c101534 */
[----:B------:R-:W-:Y:S02]  /*11670*/  F2FP.BF16.F32.PACK_AB R32, RZ, R32 ;  /* 0x00000020ff20723e */ /* 0x000fe400000010ff */
[----:B------:R-:W-:Y:S01]  /*11680*/  ISETP.GT.AND P2, PT, R0, 0x8, P1 ;  /* 0x000000080000780c */ /* 0x000fe20000f44270 */
[----:B------:R-:W-:Y:S01]  /*11690*/  FMUL R52, R52, R2 ;  /* 0x0000000234347220 */ /* 0x000fe20000400000 */
[----:B------:R-:W-:Y:S01]  /*116a0*/  ISETP.GT.AND P1, PT, R3, 0x118, PT ;  /* 0x000001180300780c */ /* 0x000fe20003f24270 */
[----:B------:R-:W-:Y:S01]  /*116b0*/  @P3 STG.E.U16 desc[UR52][R6.64+0x212], R31 ;  /* 0x0002121f06003986 */ /* 0x000fe2000c101534 */
[----:B------:R-:W-:-:S02]  /*116c0*/  F2FP.BF16.F32.PACK_AB R33, RZ, R33 ;  /* 0x00000021ff21723e */ /* 0x000fc400000010ff */
[C---:B------:R-:W-:Y:S01]  /*116d0*/  ISETP.GT.AND P3, PT, R0.reuse, 0x8, P0 ;  /* 0x000000080000780c */ /* 0x040fe20000764270 */
[----:B------:R-:W-:Y:S01]  /*116e0*/  @P4 STG.E.U16 desc[UR52][R4.64+0x220], R32 ;  /* 0x0002202004004986 */ /* 0x000fe2000c101534 */
[----:B------:R-:W-:Y:S02]  /*116f0*/  ISETP.GT.AND P0, PT, R3, 0x119, PT ;  /* 0x000001190300780c */ /* 0x000fe40003f04270 */
        /* <DEDUP_REMOVED lines=116> */
[----:B------:R-:W2:Y:S01]  /*11e40*/  LDL.LU R146, [R1+0x238] ;  /* 0x0002380001927983 */ /* 0x000ea20000300800 */
[----:B------:R-:W-:Y:S02]  /*11e50*/  F2FP.BF16.F32.PACK_AB R63, RZ, R63 ;  /* 0x0000003fff3f723e */ /* 0x000fe400000010ff */
[----:B------:R-:W-:Y:S01]  /*11e60*/  F2FP.BF16.F32.PACK_AB R64, RZ, R64 ;  /* 0x00000040ff40723e */ /* 0x000fe200000010ff */
[----:B------:R-:W-:Y:S01]  /*11e70*/  @P2 STG.E.U16 desc[UR52][R6.64+0x290], R62 ;  /* 0x0002903e06002986 */ /* 0x000fe2000c101534 */
[----:B------:R-:W-:Y:S02]  /*11e80*/  ISETP.GT.AND P2, PT, R0, 0x8, P1 ;  /* 0x000000080000780c */ /* 0x000fe40000f44270 */
[----:B------:R-:W-:Y:S01]  /*11e90*/  ISETP.GT.AND P1, PT, R3, 0x158, PT ;  /* 0x000001580300780c */ /* 0x000fe20003f24270 */
[----:B------:R-:W-:Y:S01]  /*11ea0*/  @P3 STG.E.U16 desc[UR52][R6.64+0x292], R63 ;  /* 0x0002923f06003986 */ /* 0x000fe2000c101534 */
[----:B------:R-:W-:-:S02]  /*11eb0*/  F2FP.BF16.F32.PACK_AB R65, RZ, R65 ;  /* 0x00000041ff41723e */ /* 0x000fc400000010ff */
[C---:B------:R-:W-:Y:S01]  /*11ec0*/  ISETP.GT.AND P3, PT, R0.reuse, 0x8, P0 ;  /* 0x000000080000780c */ /* 0x040fe20000764270 */
[----:B------:R-:W-:Y:S01]  /*11ed0*/  @P4 STG.E.U16 desc[UR52][R4.64+0x2a0], R64 ;  /* 0x0002a04004004986 */ /* 0x000fe2000c101534 */
[----:B------:R-:W-:Y:S02]  /*11ee0*/  ISETP.GT.AND P0, PT, R3, 0x159, PT ;  /* 0x000001590300780c */ /* 0x000fe40003f04270 */
[----:B------:R-:W-:Y:S01]  /*11ef0*/  ISETP.GT.AND P4, PT, R0, RZ, P1 ;  /* 0x000000ff0000720c */ /* 0x000fe20000f84270 */
[----:B------:R-:W3:Y:S01]  /*11f00*/  LDL.LU R147, [R1+0x234] ;  /* 0x0002340001937983 */ /* 0x000ee20000300800 */
[----:B------:R-:W-:Y:S01]  /*11f10*/  FMUL R67, R67, R2 ;  /* 0x0000000243437220 */ /* 0x000fe20000400000 */
[----:B------:R-:W-:Y:S02]  /*11f20*/  F2FP.BF16.F32.PACK_AB R66, RZ, R66 ;  /* 0x00000042ff42723e */ /* 0x000fe400000010ff */
[----:B------:R-:W3:Y:S01]  /*11f30*/  LDL.LU R148, [R1+0x230] ;  /* 0x0002300001947983 */ /* 0x000ee20000300800 */
[----:B------:R-:W-:-:S03]  /*11f40*/  FMUL R68, R68, R2 ;  /* 0x0000000244447220 */ /* 0x000fc60000400000 */
[----:B------:R-:W3:Y:S04]  /*11f50*/  LDL.LU R149, [R1+0x22c] ;  /* 0x00022c0001957983 */ /* 0x000ee80000300800 */
[----:B------:R-:W-:Y:S01]  /*11f60*/  @P5 STG.E.U16 desc[UR52][R4.64+0x2a2], R65 ;  /* 0x0002a24104005986 */ /* 0x000fe2000c101534 */
[----:B------:R-:W-:Y:S01]  /*11f70*/  ISETP.GT.AND P5, PT, R0, RZ, P0 ;  /* 0x000000ff0000720c */ /* 0x000fe200007a4270 */
[----:B------:R-:W-:Y:S01]  /*11f80*/  FMUL R69, R69, R2 ;  /* 0x0000000245457220 */ /* 0x000fe20000400000 */
[----:B------:R-:W-:Y:S01]  /*11f90*/  F2FP.BF16.F32.PACK_AB R67, RZ, R67 ;  /* 0x00000043ff43723e */ /* 0x000fe200000010ff */
[----:B------:R-:W3:Y:S01]  /*11fa0*/  LDL.LU R150, [R1+0x228] ;  /* 0x0002280001967983 */ /* 0x000ee20000300800 */
[----:B------:R-:W-:-:S03]  /*11fb0*/  F2FP.BF16.F32.PACK_AB R68, RZ, R68 ;  /* 0x00000044ff44723e */ /* 0x000fc600000010ff */
[----:B------:R-:W-:Y:S01]  /*11fc0*/  @P2 STG.E.U16 desc[UR52][R6.64+0x2a0], R66 ;  /* 0x0002a04206002986 */ /* 0x000fe2000c101534 */
[----:B------:R-:W-:Y:S02]  /*11fd0*/  ISETP.GT.AND P2, PT, R0, 0x8, P1 ;  /* 0x000000080000780c */ /* 0x000fe40000f44270 */
[C---:B------:R-:W-:Y:S01]  /*11fe0*/  ISETP.GT.AND P1, PT, R3.reuse, 0x160, PT ;  /* 0x000001600300780c */ /* 0x040fe20003f24270 */
[----:B------:R-:W3:Y:S01]  /*11ff0*/  LDL.LU R151, [R1+0x224] ;  /* 0x0002240001977983 */ /* 0x000ee20000300800 */
[----:B------:R-:W-:Y:S01]  /*12000*/  F2FP.BF16.F32.PACK_AB R69, RZ, R69 ;  /* 0x00000045ff45723e */ /* 0x000fe200000010ff */
[-C--:B------:R-:W-:Y:S02]  /*12010*/  FMUL R70, R70, R2.reuse ;  /* 0x0000000246467220 */ /* 0x080fe40000400000 */
[----:B------:R-:W-:Y:S01]  /*12020*/  @P3 STG.E.U16 desc[UR52][R6.64+0x2a2], R67 ;  /* 0x0002a24306003986 */ /* 0x000fe2000c101534 */
[C---:B------:R-:W-:Y:S02]  /*12030*/  ISETP.GT.AND P3, PT, R0.reuse, 0x8, P0 ;  /* 0x000000080000780c */ /* 0x040fe40000764270 */
[----:B------:R-:W-:Y:S01]  /*12040*/  ISETP.GT.AND P0, PT, R3, 0x161, PT ;  /* 0x000001610300780c */ /* 0x000fe20003f04270 */
[----:B------:R-:W-:Y:S01]  /*12050*/  @P4 STG.E.U16 desc[UR52][R4.64+0x2b0], R68 ;  /* 0x0002b04404004986 */ /* 0x000fe2000c101534 */
[----:B------:R-:W-:Y:S01]  /*12060*/  ISETP.GT.AND P4, PT, R0, RZ, P1 ;  /* 0x000000ff0000720c */ /* 0x000fe20000f84270 */
[----:B------:R-:W-:Y:S01]  /*12070*/  FMUL R71, R71, R2 ;  /* 0x0000000247477220 */ /* 0x000fe20000400000 */
[----:B------:R-:W-:Y:S01]  /*12080*/  F2FP.BF16.F32.PACK_AB R70, RZ, R70 ;  /* 0x00000046ff46723e */ /* 0x000fe200000010ff */
[----:B------:R-:W-:Y:S01]  /*12090*/  @P5 STG.E.U16 desc[UR52][R4.64+0x2b2], R69 ;  /* 0x0002b24504005986 */ /* 0x000fe2000c101534 */
[-C--:B------:R-:W-:Y:S01]  /*120a0*/  FMUL R72, R72, R2.reuse ;  /* 0x0000000248487220 */ /* 0x080fe20000400000 */
[----:B------:R-:W-:Y:S01]  /*120b0*/  ISETP.GT.AND P5, PT, R0, RZ, P0 ;  /* 0x000000ff0000720c */ /* 0x000fe200007a4270 */
[----:B------:R-:W-:Y:S01]  /*120c0*/  FMUL R73, R73, R2 ;  /* 0x0000000249497220 */ /* 0x000fe20000400000 */
[----:B------:R-:W-:Y:S01]  /*120d0*/  F2FP.BF16.F32.PACK_AB R71, RZ, R71 ;  /* 0x00000047ff47723e */ /* 0x000fe200000010ff */
[----:B------:R-:W-:Y:S01]  /*120e0*/  @P2 STG.E.U16 desc[UR52][R6.64+0x2b0], R70 ;  /* 0x0002b04606002986 */ /* 0x000fe2000c101534 */
[----:B------:R-:W-:-:S02]  /*120f0*/  F2FP.BF16.F32.PACK_AB R72, RZ, R72 ;  /* 0x00000048ff48723e */ /* 0x000fc400000010ff */
[----:B------:R-:W-:Y:S01]  /*12100*/  ISETP.GT.AND P2, PT, R0, 0x8, P1 ;  /* 0x000000080000780c */ /* 0x000fe20000f44270 */
[-C--:B------:R-:W-:Y:S01]  /*12110*/  FMUL R74, R74, R2.reuse ;  /* 0x000000024a4a7220 */ /* 0x080fe20000400000 */
[C---:B------:R-:W-:Y:S01]  /*12120*/  ISETP.GT.AND P1, PT, R3.reuse, 0x168, PT ;  /* 0x000001680300780c */ /* 0x040fe20003f24270 */
[----:B------:R-:W-:Y:S01]  /*12130*/  @P3 STG.E.U16 desc[UR52][R6.64+0x2b2], R71 ;  /* 0x0002b24706003986 */ /* 0x000fe2000c101534 */
[----:B------:R-:W-:Y:S02]  /*12140*/  F2FP.BF16.F32.PACK_AB R73, RZ, R73 ;  /* 0x00000049ff49723e */ /* 0x000fe400000010ff */
[C---:B------:R-:W-:Y:S01]  /*12150*/  ISETP.GT.AND P3, PT, R0.reuse, 0x8, P0 ;  /* 0x000000080000780c */ /* 0x040fe20000764270 */
[----:B------:R-:W-:Y:S01]  /*12160*/  @P4 STG.E.U16 desc[UR52][R4.64+0x2c0], R72 ;  /* 0x0002c04804004986 */ /* 0x000fe2000c101534 */
[----:B------:R-:W-:Y:S02]  /*12170*/  ISETP.GT.AND P0, PT, R3, 0x169, PT ;  /* 0x000001690300780c */ /* 0x000fe40003f04270 */
[----:B------:R-:W-:Y:S01]  /*12180*/  ISETP.GT.AND P4, PT, R0, RZ, P1 ;  /* 0x000000ff0000720c */ /* 0x000fe20000f84270 */
[----:B------:R-:W-:Y:S01]  /*12190*/  FMUL R75, R75, R2 ;  /* 0x000000024b4b7220 */ /* 0x000fe20000400000 */
[----:B------:R-:W-:Y:S01]  /*121a0*/  @P5 STG.E.U16 desc[UR52][R4.64+0x2c2], R73 ;  /* 0x0002c24904005986 */ /* 0x000fe2000c101534 */
[----:B------:R-:W-:Y:S01]  /*121b0*/  F2FP.BF16.F32.PACK_AB R74, RZ, R74 ;  /* 0x0000004aff4a723e */ /* 0x000fe200000010ff */
[-C--:B------:R-:W-:Y:S01]  /*121c0*/  FMUL R76, R76, R2.reuse ;  /* 0x000000024c4c7220 */ /* 0x080fe20000400000 */
        /* <DEDUP_REMOVED lines=10> */
[----:B------:R-:W-:Y:S01]  /*12270*/  ISETP.GT.AND P3, PT, R0, 0x8, P0 ;  /* 0x000000080000780c */ /* 0x000fe20000764270 */
[----:B------:R0:W5:Y:S01]  /*12280*/  LDL.LU R23, [R1+0x220] ;  /* 0x0002200001177983 */ /* 0x0001620000300800 */
[----:B------:R-:W-:-:S03]  /*12290*/  ISETP.GT.AND P0, PT, R3, 0x171, PT ;  /* 0x000001710300780c */ /* 0x000fc60003f04270 */
[----:B------:R-:W-:Y:S01]  /*122a0*/  @P4 STG.E.U16 desc[UR52][R4.64+0x2d0], R76 ;  /* 0x0002d04c04004986 */ /* 0x000fe2000c101534 */
[----:B------:R-:W-:Y:S01]  /*122b0*/  ISETP.GT.AND P4, PT, R0, RZ, P1 ;  /* 0x000000ff0000720c */ /* 0x000fe20000f84270 */
[----:B------:R-:W-:Y:S02]  /*122c0*/  FMUL R79, R79, R2 ;  /* 0x000000024f4f7220 */ /* 0x000fe40000400000 */
[----:B------:R0:W5:Y:S01]  /*122d0*/  LDL.LU R22, [R1+0x21c] ;  /* 0x00021c0001167983 */ /* 0x0001620000300800 */
[----:B------:R-:W-:Y:S01]  /*122e0*/  F2FP.BF16.F32.PACK_AB R78, RZ, R78 ;  /* 0x0000004eff4e723e */ /* 0x000fe200000010ff */
[-C--:B------:R-:W-:Y:S02]  /*122f0*/  FMUL R80, R80, R2.reuse ;  /* 0x0000000250507220 */ /* 0x080fe40000400000 */
[----:B------:R0:W5:Y:S04]  /*12300*/  LDL.LU R16, [R1+0x218] ;  /* 0x0002180001107983 */ /* 0x0001680000300800 */
[----:B------:R-:W-:Y:S01]  /*12310*/  @P5 STG.E.U16 desc[UR52][R4.64+0x2d2], R77 ;  /* 0x0002d24d04005986 */ /* 0x000fe2000c101534 */
[----:B------:R-:W-:Y:S01]  /*12320*/  ISETP.GT.AND P5, PT, R0, RZ, P0 ;  /* 0x000000ff0000720c */ /* 0x000fe200007a4270 */
[----:B------:R-:W-:Y:S01]  /*12330*/  FMUL R81, R81, R2 ;  /* 0x0000000251517220 */ /* 0x000fe20000400000 */
[----:B------:R-:W-:Y:S01]  /*12340*/  F2FP.BF16.F32.PACK_AB R79, RZ, R79 ;  /* 0x0000004fff4f723e */ /* 0x000fe200000010ff */
[----:B------:R-:W-:Y:S01]  /*12350*/  @P2 STG.E.U16 desc[UR52][R6.64+0x2d0], R78 ;  /* 0x0002d04e06002986 */ /* 0x000fe2000c101534 */
[----:B------:R-:W-:-:S02]  /*12360*/  F2FP.BF16.F32.PACK_AB R80, RZ, R80 ;  /* 0x00000050ff50723e */ /* 0x000fc400000010ff */
[----:B------:R-:W-:Y:S02]  /*12370*/  ISETP.GT.AND P2, PT, R0, 0x8, P1 ;  /* 0x000000080000780c */ /* 0x000fe40000f44270 */
[C---:B------:R-:W-:Y:S01]  /*12380*/  ISETP.GT.AND P1, PT, R3.reuse, 0x178, PT ;  /* 0x000001780300780c */ /* 0x040fe20003f24270 */
[----:B------:R-:W-:Y:S01]  /*12390*/  @P3 STG.E.U16 desc[UR52][R6.64+0x2d2], R79 ;  /* 0x0002d24f06003986 */ /* 0x000fe2000c101534 */
[----:B------:R-:W-:Y:S01]  /*123a0*/  F2FP.BF16.F32.PACK_AB R81, RZ, R81 ;  /* 0x00000051ff51723e */ /* 0x000fe200000010ff */
[-C--:B------:R-:W-:Y:S01]  /*123b0*/  FMUL R82, R82, R2.reuse ;  /* 0x0000000252527220 */ /* 0x080fe20000400000 */
        /* <DEDUP_REMOVED lines=229> */
[C---:B------:R-:W-:Y:S02]  /*13210*/  ISETP.GT.AND P2, PT, R0.reuse, 0x8, P1 ;  /* 0x000000080000780c */ /* 0x040fe40000f44270 */
[C---:B------:R-:W-:Y:S01]  /*13220*/  ISETP.GT.AND P1, PT, R3.reuse, 0x1e0, PT ;  /* 0x000001e00300780c */ /* 0x040fe20003f24270 */
[----:B------:R-:W-:Y:S01]  /*13230*/  @P3 STG.E.U16 desc[UR52][R6.64+0x3a2], R131 ;  /* 0x0003a28306003986 */ /* 0x000fe2000c101534 */
[----:B------:R-:W-:Y:S02]  /*13240*/  F2FP.BF16.F32.PACK_AB R133, RZ, R133 ;  /* 0x00000085ff85723e */ /* 0x000fe400000010ff */
[----:B------:R-:W-:Y:S01]  /*13250*/  ISETP.GT.AND P3, PT, R0, 0x8, P0 ;  /* 0x000000080000780c */ /* 0x000fe20000764270 */
[----:B------:R-:W-:Y:S01]  /*13260*/  @P4 STG.E.U16 desc[UR52][R4.64+0x3b0], R132 ;  /* 0x0003b08404004986 */ /* 0x000fe2000c101534 */
[----:B------:R-:W-:Y:S01]  /*13270*/  ISETP.GT.AND P0, PT, R3, 0x1e1, PT ;  /* 0x000001e10300780c */ /* 0x000fe20003f04270 */
[-C--:B------:R-:W-:Y:S01]  /*13280*/  FMUL R134, R134, R2.reuse ;  /* 0x0000000286867220 */ /* 0x080fe20000400000 */
[----:B------:R-:W-:Y:S01]  /*13290*/  ISETP.GT.AND P4, PT, R0, RZ, P1 ;  /* 0x000000ff0000720c */ /* 0x000fe20000f84270 */
[-C--:B------:R-:W-:Y:S01]  /*132a0*/  FMUL R135, R135, R2.reuse ;  /* 0x0000000287877220 */ /* 0x080fe20000400000 */
[----:B------:R-:W-:Y:S01]  /*132b0*/  @P5 STG.E.U16 desc[UR52][R4.64+0x3b2], R133 ;  /* 0x0003b28504005986 */ /* 0x000fe2000c101534 */
[-C--:B------:R-:W-:Y:S01]  /*132c0*/  FMUL R136, R136, R2.reuse ;  /* 0x0000000288887220 */ /* 0x080fe20000400000 */
[----:B------:R-:W-:Y:S01]  /*132d0*/  ISETP.GT.AND P5, PT, R0, RZ, P0 ;  /* 0x000000ff0000720c */ /* 0x000fe200007a4270 */
[----:B------:R-:W-:Y:S01]  /*132e0*/  FMUL R137, R137, R2 ;  /* 0x0000000289897220 */ /* 0x000fe20000400000 */
[----:B------:R-:W-:-:S02]  /*132f0*/  F2FP.BF16.F32.PACK_AB R134, RZ, R134 ;  /* 0x00000086ff86723e */ /* 0x000fc400000010ff */
[----:B------:R-:W-:Y:S02]  /*13300*/  F2FP.BF16.F32.PACK_AB R135, RZ, R135 ;  /* 0x00000087ff87723e */ /* 0x000fe400000010ff */
[----:B------:R-:W-:Y:S01]  /*13310*/  F2FP.BF16.F32.PACK_AB R136, RZ, R136 ;  /* 0x00000088ff88723e */ /* 0x000fe200000010ff */
[----:B------:R-:W-:Y:S01]  /*13320*/  @P2 STG.E.U16 desc[UR52][R6.64+0x3b0], R134 ;  /* 0x0003b08606002986 */ /* 0x000fe2000c101534 */
[----:B------:R-:W-:-:S03]  /*13330*/  F2FP.BF16.F32.PACK_AB R137, RZ, R137 ;  /* 0x00000089ff89723e */ /* 0x000fc600000010ff */
[----:B------:R-:W-:Y:S01]  /*13340*/  @P3 STG.E.U16 desc[UR52][R6.64+0x3b2], R135 ;  /* 0x0003b28706003986 */ /* 0x000fe2000c101534 */
[----:B------:R-:W-:-:S03]  /*13350*/  ISETP.GT.AND P1, PT, R0, 0x8, P1 ;  /* 0x000000080000780c */ /* 0x000fc60000f24270 */
[----:B------:R-:W-:Y:S01]  /*13360*/  @P4 STG.E.U16 desc[UR52][R4.64+0x3c0], R136 ;  /* 0x0003c08804004986 */ /* 0x000fe2000c101534 */
[----:B------:R-:W-:Y:S02]  /*13370*/  ISETP.GT.AND P4, PT, R3, 0x1e8, PT ;  /* 0x000001e80300780c */ /* 0x000fe40003f84270 */
[C---:B------:R-:W-:Y:S01]  /*13380*/  ISETP.GT.AND P2, PT, R0.reuse, 0x8, P0 ;  /* 0x000000080000780c */ /* 0x040fe20000744270 */
[----:B------:R-:W-:Y:S01]  /*13390*/  @P5 STG.E.U16 desc[UR52][R4.64+0x3c2], R137 ;  /* 0x0003c28904005986 */ /* 0x000fe2000c101534 */
[----:B------:R-:W-:Y:S01]  /*133a0*/  ISETP.GT.AND P5, PT, R0, RZ, P4 ;  /* 0x000000ff0000720c */ /* 0x000fe200027a4270 */
[-C--:B------:R-:W-:Y:S01]  /*133b0*/  FMUL R138, R138, R2.reuse ;  /* 0x000000028a8a7220 */ /* 0x080fe20000400000 */
[-C--:B------:R-:W-:Y:S01]  /*133c0*/  FMUL R139, R139, R2.reuse ;  /* 0x000000028b8b7220 */ /* 0x080fe20000400000 */
[----:B------:R-:W-:Y:S01]  /*133d0*/  FMUL R140, R140, R2 ;  /* 0x000000028c8c7220 */ /* 0x000fe20000400000 */
[----:B------:R-:W-:Y:S02]  /*133e0*/  ISETP.GT.AND P0, PT, R3, 0x1e9, PT ;  /* 0x000001e90300780c */ /* 0x000fe40003f04270 */
[----:B------:R-:W-:-:S02]  /*133f0*/  F2FP.BF16.F32.PACK_AB R138, RZ, R138 ;  /* 0x0000008aff8a723e */ /* 0x000fc400000010ff */
[----:B------:R-:W-:Y:S02]  /*13400*/  F2FP.BF16.F32.PACK_AB R139, RZ, R139 ;  /* 0x0000008bff8b723e */ /* 0x000fe400000010ff */
[----:B------:R-:W-:Y:S02]  /*13410*/  F2FP.BF16.F32.PACK_AB R140, RZ, R140 ;  /* 0x0000008cff8c723e */ /* 0x000fe400000010ff */
[C---:B------:R-:W-:Y:S01]  /*13420*/  ISETP.GT.AND P3, PT, R0.reuse, RZ, P0 ;  /* 0x000000ff0000720c */ /* 0x040fe20000764270 */
[----:B------:R-:W-:Y:S01]  /*13430*/  @P1 STG.E.U16 desc[UR52][R6.64+0x3c0], R138 ;  /* 0x0003c08a06001986 */ /* 0x000fe2000c101534 */
[-C--:B------:R-:W-:Y:S01]  /*13440*/  FMUL R141, R141, R2.reuse ;  /* 0x000000028d8d7220 */ /* 0x080fe20000400000 */
[----:B------:R-:W-:Y:S02]  /*13450*/  ISETP.GT.AND P4, PT, R0, 0x8, P4 ;  /* 0x000000080000780c */ /* 0x000fe40002784270 */
[----:B------:R-:W-:Y:S01]  /*13460*/  @P2 STG.E.U16 desc[UR52][R6.64+0x3c2], R139 ;  /* 0x0003c28b06002986 */ /* 0x000fe2000c101534 */
[----:B------:R-:W-:-:S03]  /*13470*/  FMUL R142, R142, R2 ;  /* 0x000000028e8e7220 */ /* 0x000fc60000400000 */
[----:B------:R-:W-:Y:S01]  /*13480*/  @P5 STG.E.U16 desc[UR52][R4.64+0x3d0], R140 ;  /* 0x0003d08c04005986 */ /* 0x000fe2000c101534 */
[C---:B------:R-:W-:Y:S01]  /*13490*/  ISETP.GT.AND P5, PT, R0.reuse, 0x8, P0 ;  /* 0x000000080000780c */ /* 0x040fe200007a4270 */
[----:B------:R-:W-:Y:S01]  /*134a0*/  FMUL R143, R143, R2 ;  /* 0x000000028f8f7220 */ /* 0x000fe20000400000 */
[----:B------:R-:W-:Y:S02]  /*134b0*/  F2FP.BF16.F32.PACK_AB R141, RZ, R141 ;  /* 0x0000008dff8d723e */ /* 0x000fe400000010ff */
[----:B------:R-:W-:Y:S02]  /*134c0*/  F2FP.BF16.F32.PACK_AB R142, RZ, R142 ;  /* 0x0000008eff8e723e */ /* 0x000fe400000010ff */
[----:B------:R-:W-:Y:S01]  /*134d0*/  F2FP.BF16.F32.PACK_AB R143, RZ, R143 ;  /* 0x0000008fff8f723e */ /* 0x000fe200000010ff */
[----:B------:R-:W-:Y:S01]  /*134e0*/  @P3 STG.E.U16 desc[UR52][R4.64+0x3d2], R141 ;  /* 0x0003d28d04003986 */ /* 0x000fe2000c101534 */
[C---:B------:R-:W-:Y:S02]  /*134f0*/  ISETP.GT.AND P3, PT, R3.reuse, 0x1f0, PT ;  /* 0x000001f00300780c */ /* 0x040fe40003f64270 */
[----:B------:R-:W-:Y:S01]  /*13500*/  ISETP.GT.AND P0, PT, R3, 0x1f1, PT ;  /* 0x000001f10300780c */ /* 0x000fe20003f04270 */
[----:B------:R-:W-:Y:S01]  /*13510*/  @P4 STG.E.U16 desc[UR52][R6.64+0x3d0], R142 ;  /* 0x0003d08e06004986 */ /* 0x000fe2000c101534 */
[----:B------:R-:W-:-:S03]  /*13520*/  ISETP.GT.AND P4, PT, R0, RZ, P3 ;  /* 0x000000ff0000720c */ /* 0x000fc60001f84270 */
[----:B------:R-:W-:Y:S01]  /*13530*/  @P5 STG.E.U16 desc[UR52][R6.64+0x3d2], R143 ;  /* 0x0003d28f06005986 */ /* 0x000fe2000c101534 */
[----:B------:R-:W-:Y:S01]  /*13540*/  ISETP.GT.AND P5, PT, R0, RZ, P0 ;  /* 0x000000ff0000720c */ /* 0x000fe200007a4270 */
[-C--:B------:R-:W-:Y:S01]  /*13550*/  FMUL R144, R144, R2.reuse ;  /* 0x0000000290907220 */ /* 0x080fe20000400000 */
[----:B----4-:R-:W-:Y:S01]  /*13560*/  FMUL R145, R145, R2 ;  /* 0x0000000291917220 */ /* 0x010fe20000400000 */
[----:B------:R-:W-:-:S03]  /*13570*/  ISETP.GT.AND P2, PT, R3, 0x1f8, PT ;  /* 0x000001f80300780c */ /* 0x000fc60003f44270 */
[----:B------:R-:W-:Y:S02]  /*13580*/  F2FP.BF16.F32.PACK_AB R144, RZ, R144 ;  /* 0x00000090ff90723e */ /* 0x000fe400000010ff */
[----:B------:R-:W-:Y:S02]  /*13590*/  F2FP.BF16.F32.PACK_AB R145, RZ, R145 ;  /* 0x00000091ff91723e */ /* 0x000fe400000010ff */
[----:B------:R-:W-:Y:S01]  /*135a0*/  ISETP.GT.AND P1, PT, R3, 0x1f9, PT ;  /* 0x000001f90300780c */ /* 0x000fe20003f24270 */
[----:B------:R-:W-:Y:S01]  /*135b0*/  @P4 STG.E.U16 desc[UR52][R4.64+0x3e0], R144 ;  /* 0x0003e09004004986 */ /* 0x000fe2000c101534 */
[C---:B------:R-:W-:Y:S02]  /*135c0*/  ISETP.GT.AND P3, PT, R0.reuse, 0x8, P3 ;  /* 0x000000080000780c */ /* 0x040fe40001f64270 */
[C---:B------:R-:W-:Y:S01]  /*135d0*/  ISETP.GT.AND P0, PT, R0.reuse, 0x8, P0 ;  /* 0x000000080000780c */ /* 0x040fe20000704270 */
[----:B------:R-:W-:Y:S01]  /*135e0*/  @P5 STG.E.U16 desc[UR52][R4.64+0x3e2], R145 ;  /* 0x0003e29104005986 */ /* 0x000fe2000c101534 */
[----:B------:R-:W-:Y:S01]  /*135f0*/  ISETP.GT.AND P5, PT, R0, RZ, P2 ;  /* 0x000000ff0000720c */ /* 0x000fe200017a4270 */
[-C--:B--2---:R-:W-:Y:S01]  /*13600*/  FMUL R146, R146, R2.reuse ;  /* 0x0000000292927220 */ /* 0x084fe20000400000 */
[C---:B------:R-:W-:Y:S01]  /*13610*/  ISETP.GT.AND P4, PT, R0.reuse, RZ, P1 ;  /* 0x000000ff0000720c */ /* 0x040fe20000f84270 */
[-C--:B---3--:R-:W-:Y:S01]  /*13620*/  FMUL R147, R147, R2.reuse ;  /* 0x0000000293937220 */ /* 0x088fe20000400000 */
[----:B------:R-:W-:Y:S01]  /*13630*/  ISETP.GT.AND P2, PT, R0, 0x8, P2 ;  /* 0x000000080000780c */ /* 0x000fe20001744270 */
[-C--:B------:R-:W-:Y:S01]  /*13640*/  FMUL R148, R148, R2.reuse ;  /* 0x0000000294947220 */ /* 0x080fe20000400000 */
[----:B------:R-:W-:Y:S01]  /*13650*/  FMUL R149, R149, R2 ;  /* 0x0000000295957220 */ /* 0x000fe20000400000 */
[----:B------:R-:W-:-:S02]  /*13660*/  F2FP.BF16.F32.PACK_AB R146, RZ, R146 ;  /* 0x00000092ff92723e */ /* 0x000fc400000010ff */
[----:B------:R-:W-:Y:S02]  /*13670*/  F2FP.BF16.F32.PACK_AB R147, RZ, R147 ;  /* 0x00000093ff93723e */ /* 0x000fe400000010ff */
[----:B------:R-:W-:Y:S02]  /*13680*/  ISETP.GT.AND P1, PT, R0, 0x8, P1 ;  /* 0x000000080000780c */ /* 0x000fe40000f24270 */
[----:B------:R-:W-:Y:S01]  /*13690*/  F2FP.BF16.F32.PACK_AB R148, RZ, R148 ;  /* 0x00000094ff94723e */ /* 0x000fe200000010ff */
[-C--:B------:R-:W-:Y:S01]  /*136a0*/  FMUL R150, R150, R2.reuse ;  /* 0x0000000296967220 */ /* 0x080fe20000400000 */
[----:B------:R-:W-:Y:S01]  /*136b0*/  F2FP.BF16.F32.PACK_AB R149, RZ, R149 ;  /* 0x00000095ff95723e */ /* 0x000fe200000010ff */
[----:B------:R-:W-:Y:S01]  /*136c0*/  FMUL R151, R151, R2 ;  /* 0x0000000297977220 */ /* 0x000fe20000400000 */
[----:B------:R-:W-:Y:S04]  /*136d0*/  @P3 STG.E.U16 desc[UR52][R6.64+0x3e0], R146 ;  /* 0x0003e09206003986 */ /* 0x000fe8000c101534 */
[----:B------:R-:W-:Y:S01]  /*136e0*/  @P0 STG.E.U16 desc[UR52][R6.64+0x3e2], R147 ;  /* 0x0003e29306000986 */ /* 0x000fe2000c101534 */
[----:B------:R-:W-:-:S03]  /*136f0*/  F2FP.BF16.F32.PACK_AB R150, RZ, R150 ;  /* 0x00000096ff96723e */ /* 0x000fc600000010ff */
[----:B------:R-:W-:Y:S01]  /*13700*/  @P5 STG.E.U16 desc[UR52][R4.64+0x3f0], R148 ;  /* 0x0003f09404005986 */ /* 0x000fe2000c101534 */
[----:B------:R-:W-:-:S03]  /*13710*/  F2FP.BF16.F32.PACK_AB R151, RZ, R151 ;  /* 0x00000097ff97723e */ /* 0x000fc600000010ff */
[----:B------:R1:W-:Y:S02]  /*13720*/  @P4 STG.E.U16 desc[UR52][R4.64+0x3f2], R149 ;  /* 0x0003f29504004986 */ /* 0x0003e4000c101534 */
[----:B-1----:R-:W-:Y:S02]  /*13730*/  @P2 IMAD.MOV.U32 R4, RZ, RZ, R6 ;  /* 0x000000ffff042224 */ /* 0x002fe400078e0006 */
[----:B------:R-:W-:-:S05]  /*13740*/  @P2 IMAD.MOV.U32 R5, RZ, RZ, R7 ;  /* 0x000000ffff052224 */ /* 0x000fca00078e0007 */
[----:B------:R0:W-:Y:S04]  /*13750*/  @P2 STG.E.U16 desc[UR52][R4.64+0x3f0], R150 ;  /* 0x0003f09604002986 */ /* 0x0001e8000c101534 */
[----:B------:R0:W-:Y:S02]  /*13760*/  @P1 STG.E.U16 desc[UR52][R6.64+0x3f2], R151 ;  /* 0x0003f29706001986 */ /* 0x0001e4000c101534 */
.L_x_547:
[----:B------:R-:W-:Y:S05]  /*13770*/  BSYNC B0 ;  /* 0x0000000000007941 */ /* 0x000fea0003800000 */
.L_x_37:
[----:B------:R-:W2:Y:S01]  /*13780*/  LDL.LU R28, [R1+0x200] ;  /* 0x00020000011c7983 */ /* 0x000ea20000300800 */
[----:B---3--:R-:W-:Y:S01]  /*13790*/  IMAD.U32 R0, RZ, RZ, UR50 ;  /* 0x00000032ff007e24 */ /* 0x008fe2000f8e00ff */
[----:B------:R-:W-:Y:S02]  /*137a0*/  ULDC.64 UR4, c[0x0][0x650] ;  /* 0x0001940000047ab9 */ /* 0x000fe40000000a00 */
[----:B------:R-:W3:Y:S01]  /*137b0*/  LDL.LU R25, [R1+0x204] ;  /* 0x0002040001197983 */ /* 0x000ee20000300800 */
[----:B0-----:R-:W-:Y:S02]  /*137c0*/  IMAD.U32 R3, RZ, RZ, UR50 ;  /* 0x00000032ff037e24 */ /* 0x001fe4000f8e00ff */
[----:B------:R-:W-:Y:S02]  /*137d0*/  IMAD.U32 R4, RZ, RZ, UR48 ;  /* 0x00000030ff047e24 */ /* 0x000fe4000f8e00ff */
[----:B------:R-:W-:Y:S02]  /*137e0*/  IMAD.MOV.U32 R18, RZ, RZ, -0x1 ;  /* 0xffffffffff127424 */ /* 0x000fe400078e00ff */
[----:B------:R0:W-:Y:S01]  /*137f0*/  SYNCS.ARRIVE.TRANS64.A1T0 RZ, [R4+UR43], RZ ;  /* 0x000000ff04ff79a7 */ /* 0x0001e2000810002b */
[----:B------:R-:W-:-:S02]  /*13800*/  IMAD.MOV.U32 R19, RZ, RZ, -0x1 ;  /* 0xffffffffff137424 */ /* 0x000fc400078e00ff */
[----:B------:R-:W-:Y:S01]  /*13810*/  IMAD.MOV.U32 R17, RZ, RZ, -0x1 ;  /* 0xffffffffff117424 */ /* 0x000fe200078e00ff */
[----:B---3--:R-:W-:Y:S01]  /*13820*/  LEA R25, P0, R0, R25, 0x1 ;  /* 0x0000001900197211 */ /* 0x008fe200078008ff */
[----:B------:R-:W-:-:S04]  /*13830*/  IMAD.U32 R0, RZ, RZ, UR39 ;  /* 0x00000027ff007e24 */ /* 0x000fc8000f8e00ff */
[----:B------:R0:W-:Y:S01]  /*13840*/  STL [R1+0x204], R25 ;  /* 0x0002041901007387 */ /* 0x0001e20000100800 */
[--C-:B--2---:R-:W-:Y:S02]  /*13850*/  LEA.HI.X R28, R3, R28, R0.reuse, 0x1, P0 ;  /* 0x0000001c031c7211 */ /* 0x104fe400000f0c00 */
[----:B------:R-:W-:Y:S02]  /*13860*/  ISETP.GE.U32.AND P0, PT, R25, UR4, PT ;  /* 0x0000000419007c0c */ /* 0x000fe4000bf06070 */
[----:B------:R-:W-:Y:S01]  /*13870*/  PRMT R0, RZ, 0x7610, R0 ;  /* 0x00007610ff007816 */ /* 0x000fe20000000000 */
[----:B------:R0:W-:Y:S01]  /*13880*/  STL [R1+0x200], R28 ;  /* 0x0002001c01007387 */ /* 0x0001e20000100800 */
[----:B------:R-:W-:-:S13]  /*13890*/  ISETP.GE.U32.AND.EX P0, PT, R28, UR5, PT, P0 ;  /* 0x000000051c007c0c */ /* 0x000fda000bf06100 */
[----:B0-----:R-:W-:Y:S05]  /*138a0*/  @P0 BRA `(.L_x_548) ;  /* 0x0000000400700947 */ /* 0x001fea0003800000 */
[----:B------:R-:W0:Y:S01]  /*138b0*/  S2R R18, SR_CTAID.X ;  /* 0x0000000000127919 */ /* 0x000e220000002500 */
[----:B------:R-:W2:Y:S01]  /*138c0*/  LDC.64 R10, c[0x0][0x628] ;  /* 0x00018a00ff0a7b82 */ /* 0x000ea20000000a00 */
[----:B------:R-:W-:Y:S01]  /*138d0*/  ULDC UR4, c[0x0][0x150] ;  /* 0x0000540000047ab9 */ /* 0x000fe20000000800 */
[----:B-1--4-:R-:W-:Y:S01]  /*138e0*/  IMAD.MOV.U32 R8, RZ, RZ, R25 ;  /* 0x000000ffff087224 */ /* 0x012fe200078e0019 */
[----:B------:R-:W1:Y:S01]  /*138f0*/  S2R R20, SR_CTAID.Y ;  /* 0x0000000000147919 */ /* 0x000e620000002600 */
[----:B------:R-:W-:-:S04]  /*13900*/  IMAD.MOV.U32 R9, RZ, RZ, R28 ;  /* 0x000000ffff097224 */ /* 0x000fc800078e001c */
[----:B------:R-:W3:Y:S08]  /*13910*/  LDC R21, c[0x0][0x144] ;  /* 0x00005100ff157b82 */ /* 0x000ef00000000800 */
[----:B-----5:R-:W4:Y:S08]  /*13920*/  LDC R12, c[0x0][0x630] ;  /* 0x00018c00ff0c7b82 */ /* 0x020f300000000800 */
[----:B------:R-:W1:Y:S01]  /*13930*/  LDC.64 R14, c[0x0][0x620] ;  /* 0x00018800ff0e7b82 */ /* 0x000e620000000a00 */
[----:B--2---:R-:W-:-:S04]  /*13940*/  ISETP.NE.U32.AND P0, PT, R10, RZ, PT ;  /* 0x000000ff0a00720c */ /* 0x004fc80003f05070 */
[----:B------:R-:W-:Y:S02]  /*13950*/  ISETP.NE.AND.EX P0, PT, R11, RZ, PT, P0 ;  /* 0x000000ff0b00720c */ /* 0x000fe40003f05300 */
[----:B0-----:R-:W-:-:S05]  /*13960*/  I2FP.F32.U32 R0, R18 ;  /* 0x0000001200007245 */ /* 0x001fca0000201000 */
[----:B------:R-:W-:-:S04]  /*13970*/  FMUL R0, R0, UR4 ;  /* 0x0000000400007c20 */ /* 0x000fc80008400000 */
[----:B------:R0:W2:Y:S02]  /*13980*/  F2I.U32.TRUNC.NTZ R19, R0 ;  /* 0x0000000000137305 */ /* 0x0000a4000020f000 */
[----:B---34-:R-:W-:Y:S05]  /*13990*/  @!P0 BRA `(.L_x_549) ;  /* 0x0000000000288947 */ /* 0x018fea0003800000 */
        /* <DEDUP_REMOVED lines=10> */
.L_x_549:
[-CC-:B------:R-:W-:Y:S01]  /*13a40*/  SHF.R.U64 R17, R8, R12.reuse, R9.reuse ;  /* 0x0000000c08117219 */ /* 0x180fe20000001209 */
[----:B------:R-:W3:Y:S01]  /*13a50*/  LDC.64 R26, c[0x0][0x640] ;  /* 0x00019000ff1a7b82 */ /* 0x000ee20000000a00 */
[----:B0-----:R-:W-:Y:S01]  /*13a60*/  SHF.R.U32.HI R0, RZ, R12, R9 ;  /* 0x0000000cff007219 */ /* 0x001fe20000011609 */
[----:B------:R-:W-:Y:S01]  /*13a70*/  IMAD.MOV.U32 R4, RZ, RZ, R25 ;  /* 0x000000ffff047224 */ /* 0x000fe200078e0019 */
[----:B------:R-:W-:Y:S01]  /*13a80*/  IADD3 R3, P0, RZ, -R17, RZ ;  /* 0x80000011ff037210 */ /* 0x000fe20007f1e0ff */
[----:B--2---:R-:W-:Y:S01]  /*13a90*/  IMAD.MOV R19, RZ, RZ, -R19 ;  /* 0x000000ffff137224 */ /* 0x004fe200078e0a13 */
[----:B------:R-:W-:Y:S01]  /*13aa0*/  ULDC UR4, c[0x0][0x154] ;  /* 0x0000550000047ab9 */ /* 0x000fe20000000800 */
[----:B------:R-:W-:Y:S02]  /*13ab0*/  IMAD.MOV.U32 R7, RZ, RZ, 0x1 ;  /* 0x00000001ff077424 */ /* 0x000fe400078e00ff */
[----:B------:R-:W0:Y:S01]  /*13ac0*/  LDC R6, c[0x0][0x618] ;  /* 0x00018600ff067b82 */ /* 0x000e220000000800 */
[----:B------:R-:W-:-:S02]  /*13ad0*/  IMAD.X R5, RZ, RZ, ~R0, P0 ;  /* 0x000000ffff057224 */ /* 0x000fc400000e0e00 */
[----:B------:R-:W-:Y:S02]  /*13ae0*/  IMAD R21, R21, R19, R18 ;  /* 0x0000001315157224 */ /* 0x000fe400078e0212 */
[-C--:B-1----:R-:W-:Y:S02]  /*13af0*/  IMAD R0, R5, R14.reuse, RZ ;  /* 0x0000000e05007224 */ /* 0x082fe400078e02ff */
[----:B------:R-:W-:Y:S01]  /*13b00*/  IMAD.MOV.U32 R5, RZ, RZ, R28 ;  /* 0x000000ffff057224 */ /* 0x000fe200078e001c */
[----:B------:R-:W1:Y:S01]  /*13b10*/  LDC R8, c[0x0][0x608] ;  /* 0x00018200ff087b82 */ /* 0x000e620000000800 */
[----:B------:R-:W-:-:S04]  /*13b20*/  IMAD.WIDE.U32 R4, R3, R14, R4 ;  /* 0x0000000e03047225 */ /* 0x000fc800078e0004 */
[----:B------:R-:W-:-:S03]  /*13b30*/  IMAD R3, R3, R15, R0 ;  /* 0x0000000f03037224 */ /* 0x000fc600078e0200 */
[----:B------:R-:W2:Y:S01]  /*13b40*/  LDC R24, c[0x0][0x658] ;  /* 0x00019600ff187b82 */ /* 0x000ea20000000800 */
[----:B------:R-:W-:Y:S01]  /*13b50*/  I2FP.F32.U32 R0, R20 ;  /* 0x0000001400007245 */ /* 0x000fe20000201000 */
[----:B------:R-:W-:Y:S01]  /*13b60*/  IMAD.IADD R3, R5, 0x1, R3 ;  /* 0x0000000105037824 */ /* 0x000fe200078e0203 */
[----:B---3--:R-:W-:Y:S01]  /*13b70*/  ISETP.NE.U32.AND P0, PT, R26, RZ, PT ;  /* 0x000000ff1a00720c */ /* 0x008fe20003f05070 */
[----:B------:R-:W-:Y:S02]  /*13b80*/  IMAD.MOV.U32 R5, RZ, RZ, -0x1 ;  /* 0xffffffffff057424 */ /* 0x000fe400078e00ff */
[----:B------:R-:W-:Y:S02]  /*13b90*/  FMUL R0, R0, UR4 ;  /* 0x0000000400007c20 */ /* 0x000fe40008400000 */
[----:B------:R-:W3:Y:S01]  /*13ba0*/  LDC R15, c[0x0][0x148] ;  /* 0x00005200ff0f7b82 */ /* 0x000ee20000000800 */
[----:B0-----:R-:W-:Y:S01]  /*13bb0*/  SHF.R.U64 R12, R4, R6, R3 ;  /* 0x00000006040c7219 */ /* 0x001fe20000001203 */
[----:B------:R0:W4:Y:S01]  /*13bc0*/  F2I.U32.TRUNC.NTZ R13, R0 ;  /* 0x00000000000d7305 */ /* 0x000122000020f000 */
[----:B------:R-:W-:-:S02]  /*13bd0*/  ISETP.NE.AND.EX P0, PT, R27, RZ, PT, P0 ;  /* 0x000000ff1b00720c */ /* 0x000fc40003f05300 */
[----:B------:R-:W-:-:S03]  /*13be0*/  SHF.R.U32.HI R3, RZ, R6, R3 ;  /* 0x00000006ff037219 */ /* 0x000fc60000011603 */
[----:B------:R-:W0:Y:S01]  /*13bf0*/  LDC R19, c[0x0][0x600] ;  /* 0x00018000ff137b82 */ /* 0x000e220000000800 */
[-CC-:B-1----:R-:W-:Y:S02]  /*13c00*/  SHF.R.U64 R10, R12, R8.reuse, R3.reuse ;  /* 0x000000080c0a7219 */ /* 0x182fe40000001203 */
[----:B------:R-:W-:-:S05]  /*13c10*/  SHF.R.U32.HI R3, RZ, R8, R3 ;  /* 0x00000008ff037219 */ /* 0x000fca0000011603 */
[----:B------:R-:W1:Y:S01]  /*13c20*/  LDC R18, c[0x0][0x648] ;  /* 0x00019200ff127b82 */ /* 0x000e620000000800 */
[-C--:B--2---:R-:W-:Y:S02]  /*13c30*/  SHF.L.U32 R4, R5, R24.reuse, RZ ;  /* 0x0000001805047219 */ /* 0x084fe400000006ff */
[-CC-:B------:R-:W-:Y:S02]  /*13c40*/  SHF.R.U64 R14, R10, R24.reuse, R3.reuse ;  /* 0x000000180a0e7219 */ /* 0x180fe40000001203 */
[----:B------:R-:W-:Y:S02]  /*13c50*/  SHF.R.U32.HI R5, RZ, R24, R3 ;  /* 0x00000018ff057219 */ /* 0x000fe40000011603 */
[----:B------:R-:W-:Y:S01]  /*13c60*/  LOP3.LUT R25, RZ, R4, RZ, 0x33, !PT ;  /* 0x00000004ff197212 */ /* 0x000fe200078e33ff */
[----:B------:R-:W2:Y:S01]  /*13c70*/  LDC R28, c[0x0][0x638] ;  /* 0x00018e00ff1c7b82 */ /* 0x000ea20000000800 */
[----:B------:R-:W-:Y:S01]  /*13c80*/  SHF.L.U32 R24, R7, R24, RZ ;  /* 0x0000001807187219 */ /* 0x000fe200000006ff */
[----:B------:R-:W-:-:S06]  /*13c90*/  IMAD.MOV.U32 R4, RZ, RZ, R14 ;  /* 0x000000ffff047224 */ /* 0x000fcc00078e000e */
[----:B------:R-:W0:Y:S01]  /*13ca0*/  LDC R29, c[0x0][0x610] ;  /* 0x00018400ff1d7b82 */ /* 0x000e220000000800 */
[----:B----4-:R-:W-:Y:S05]  /*13cb0*/  @!P0 BRA `(.L_x_550) ;  /* 0x0000000000288947 */ /* 0x010fea0003800000 */
[----:B------:R-:W4:Y:S02]  /*13cc0*/  LDC R3, c[0x0][0x64c] ;  /* 0x00019300ff037b82 */ /* 0x000f240000000800 */
[----:B----4-:R-:W-:-:S05]  /*13cd0*/  IADD3 R3, P0, R14, R3, RZ ;  /* 0x000000030e037210 */ /* 0x010fca0007f1e0ff */
        /* <DEDUP_REMOVED lines=8> */
.L_x_550:
[----:B------:R-:W4:Y:S01]  /*13d60*/  LDC R3, c[0x0][0x65c] ;  /* 0x00019700ff037b82 */ /* 0x000f220000000800 */
[----:B01----:R-:W-:Y:S01]  /*13d70*/  SHF.R.U64 R0, R4, R18, R5 ;  /* 0x0000001204007219 */ /* 0x003fe20000001205 */
[----:B------:R-:W-:Y:S01]  /*13d80*/  VIADD R7, R19, 0xffffffff ;  /* 0xffffffff13077836 */ /* 0x000fe20000000000 */
[----:B------:R-:W-:Y:S01]  /*13d90*/  LOP3.LUT R5, R10, R25, RZ, 0xc0, !PT ;  /* 0x000000190a057212 */ /* 0x000fe200078ec0ff */
[----:B------:R-:W-:Y:S02]  /*13da0*/  IMAD.MOV R13, RZ, RZ, -R13 ;  /* 0x000000ffff0d7224 */ /* 0x000fe400078e0a0d */
[----:B------:R-:W-:Y:S02]  /*13db0*/  IMAD.MOV.U32 R4, RZ, RZ, 0x1 ;  /* 0x00000001ff047424 */ /* 0x000fe400078e00ff */
[----:B------:R-:W-:Y:S01]  /*13dc0*/  IMAD R18, R24, R0, R5 ;  /* 0x0000000018127224 */ /* 0x000fe200078e0205 */
[----:B------:R-:W-:Y:S02]  /*13dd0*/  LOP3.LUT R5, R12, R7, RZ, 0xc0, !PT ;  /* 0x000000070c057212 */ /* 0x000fe400078ec0ff */
[----:B----4-:R-:W-:Y:S01]  /*13de0*/  ISETP.NE.AND P0, PT, R3, 0x1, PT ;  /* 0x000000010300780c */ /* 0x010fe20003f05270 */
[----:B------:R-:W-:-:S04]  /*13df0*/  IMAD.MOV R3, RZ, RZ, -R0 ;  /* 0x000000ffff037224 */ /* 0x000fc800078e0a00 */
[----:B--2---:R-:W-:-:S04]  /*13e00*/  IMAD R0, R3, R28, R14 ;  /* 0x0000001c03007224 */ /* 0x004fc800078e020e */
[----:B------:R-:W-:Y:S01]  /*13e10*/  IMAD R3, R0, R19, R5 ;  /* 0x0000001300037224 */ /* 0x000fe200078e0205 */
[----:B------:R-:W-:-:S03]  /*13e20*/  PRMT R0, R4, 0x7610, R0 ;  /* 0x0000761004007816 */ /* 0x000fc60000000000 */
[----:B---3--:R-:W-:-:S04]  /*13e30*/  @P0 IMAD R21, R15, R13, R20 ;  /* 0x0000000d0f150224 */ /* 0x008fc800078e0214 */
[----:B------:R-:W-:-:S05]  /*13e40*/  IMAD R18, R18, R29, R21 ;  /* 0x0000001d12127224 */ /* 0x000fca00078e0215 */
[----:B------:R-:W-:Y:S02]  /*13e50*/  SEL R19, R3, R18, !P0 ;  /* 0x0000001203137207 */ /* 0x000fe40004000000 */
[----:B------:R-:W-:-:S07]  /*13e60*/  SEL R18, R18, R3, !P0 ;  /* 0x0000000312127207 */ /* 0x000fce0004000000 */
.L_x_548:
[----:B------:R-:W-:Y:S01]  /*13e70*/  LOP3.LUT P0, RZ, R0, 0xff, RZ, 0xc0, !PT ;  /* 0x000000ff00ff7812 */ /* 0x000fe2000780c0ff */
[----:B------:R-:W-:-:S12]  /*13e80*/  ULOP3.LUT UR46, UR46, 0x1, URZ, 0x3c, !UPT ;  /* 0x000000012e2e7892 */ /* 0x000fd8000f8e3c3f */
[----:B------:R-:W-:Y:S05]  /*13e90*/  @P0 BRA `(.L_x_551) ;  /* 0xfffffed800740947 */ /* 0x000fea000383ffff */
[----:B------:R-:W-:Y:S05]  /*13ea0*/  EXIT ;  /* 0x000000000000794d */ /* 0x000fea0003800000 */
.L_x_18:
[----:B------:R-:W-:-:S08]  /*13eb0*/  ISETP.NE.AND P0, PT, RZ, UR4, PT ;  /* 0x00000004ff007c0c */ /* 0x000fd0000bf05270 */
[----:B01---5:R-:W0:-:S00]  /*13ec0*/  USETMAXREG.DEALLOC.CTAPOOL 0x18 ;  /* 0x00000018000079c8 */ /* 0x023e0000080e0500 */
[----:B------:R-:W-:Y:S05]  /*13ed0*/  @P0 EXIT ;  /* 0x000000000000094d */ /* 0x000fea0003800000 */
[----:B0-----:R-:W-:Y:S01]  /*13ee0*/  LOP3.LUT P0, RZ, R0, 0xff, RZ, 0xc0, !PT ;  /* 0x000000ff00ff7812 */ /* 0x001fe2000780c0ff */
[----:B------:R-:W-:Y:S02]  /*13ef0*/  IMAD.MOV.U32 R0, RZ, RZ, 0x1 ;  /* 0x00000001ff007424 */ /* 0x000fe400078e00ff */
[----:B------:R-:W-:-:S10]  /*13f00*/  IMAD.MOV.U32 R6, RZ, RZ, RZ ;  /* 0x000000ffff067224 */ /* 0x000fd400078e00ff */
[----:B------:R-:W-:Y:S05]  /*13f10*/  @!P0 BRA `(.L_x_552) ;  /* 0x0000000c00448947 */ /* 0x000fea0003800000 */
[----:B------:R-:W0:Y:S01]  /*13f20*/  S2R R9, SR_CgaCtaId ;  /* 0x0000000000097919 */ /* 0x000e220000008800 */
[----:B------:R-:W-:Y:S01]  /*13f30*/  LOP3.LUT P0, RZ, R3, 0x1f, RZ, 0xc0, !PT ;  /* 0x0000001f03ff7812 */ /* 0x000fe2000780c0ff */
[----:B------:R-:W-:Y:S01]  /*13f40*/  ULDC UR5, c[0x0][0x658] ;  /* 0x0001960000057ab9 */ /* 0x000fe20000000800 */
[----:B------:R-:W-:Y:S01]  /*13f50*/  UMOV UR6, 0xffffffff ;  /* 0xffffffff00067882 */ /* 0x000fe20000000000 */
[----:B------:R-:W-:Y:S01]  /*13f60*/  BSSY B0, `(.L_x_552) ;  /* 0x00000cc000007945 */ /* 0x000fe20003800000 */
[----:B------:R-:W-:Y:S01]  /*13f70*/  USHF.L.U32 UR6, UR6, UR5, URZ ;  /* 0x0000000506067299 */ /* 0x000fe2000800063f */
[C---:B------:R-:W-:Y:S01]  /*13f80*/  ISETP.NE.AND P2, PT, R4.reuse, RZ, PT ;  /* 0x000000ff0400720c */ /* 0x040fe20003f45270 */
[----:B------:R-:W-:Y:S01]  /*13f90*/  IMAD.MOV.U32 R8, RZ, RZ, 0x1 ;  /* 0x00000001ff087424 */ /* 0x000fe200078e00ff */
[----:B------:R-:W-:Y:S01]  /*13fa0*/  ISETP.NE.OR P0, PT, R4, RZ, !P0 ;  /* 0x000000ff0400720c */ /* 0x000fe20004705670 */
[----:B------:R-:W-:Y:S01]  /*13fb0*/  IMAD.MOV.U32 R0, RZ, RZ, 0x1 ;  /* 0x00000001ff007424 */ /* 0x000fe200078e00ff */
[----:B------:R-:W-:Y:S01]  /*13fc0*/  ULDC UR4, c[0x0][0x600] ;  /* 0x0001800000047ab9 */ /* 0x000fe20000000800 */
[----:B------:R-:W-:Y:S01]  /*13fd0*/  IMAD.MOV.U32 R6, RZ, RZ, RZ ;  /* 0x000000ffff067224 */ /* 0x000fe200078e00ff */
[----:B------:R-:W-:Y:S01]  /*13fe0*/  UMOV UR7, 0x1 ;  /* 0x0000000100077882 */ /* 0x000fe20000000000 */
[----:B------:R-:W-:-:S02]  /*13ff0*/  UIADD3 UR19, UR38, 0x1, URZ ;  /* 0x0000000126137890 */ /* 0x000fc4000fffe03f */
[----:B------:R-:W-:Y:S02]  /*14000*/  ULOP3.LUT UR22, UR37, 0x2, URZ, 0xfc, !UPT ;  /* 0x0000000225167892 */ /* 0x000fe4000f8efc3f */
[----:B------:R-:W-:Y:S02]  /*14010*/  UIADD3 UR4, UR4, -0x1, URZ ;  /* 0xffffffff04047890 */ /* 0x000fe4000fffe03f */
[----:B------:R-:W-:Y:S02]  /*14020*/  USHF.L.U32 UR17, UR7, UR5, URZ ;  /* 0x0000000507117299 */ /* 0x000fe4000800063f */
[----:B------:R-:W-:Y:S01]  /*14030*/  ULOP3.LUT UR16, URZ, UR6, URZ, 0x33, !UPT ;  /* 0x000000063f107292 */ /* 0x000fe2000f8e333f */
[----:B------:R-:W-:Y:S01]  /*14040*/  ULDC.64 UR20, c[0x0][0x198] ;  /* 0x0000660000147ab9 */ /* 0x000fe20000000a00 */
[C---:B0-----:R-:W-:Y:S02]  /*14050*/  IMAD.SHL.U32 R13, R9.reuse, 0x100, RZ ;  /* 0x00000100090d7824 */ /* 0x041fe400078e00ff */
[----:B------:R-:W-:-:S03]  /*14060*/  IMAD.SHL.U32 R9, R9, 0x1000, RZ ;  /* 0x0000100009097824 */ /* 0x000fc600078e00ff */
[----:B------:R-:W-:Y:S02]  /*14070*/  LOP3.LUT R13, R13, 0x100, RZ, 0xc0, !PT ;  /* 0x000001000d0d7812 */ /* 0x000fe400078ec0ff */
[----:B------:R-:W-:-:S07]  /*14080*/  LOP3.LUT R9, R9, 0x1000, RZ, 0xc0, !PT ;  /* 0x0000100009097812 */ /* 0x000fce00078ec0ff */
.L_x_564:
[----:B------:R-:W-:-:S03]  /*14090*/  UMOV UR5, 0xffffffff ;  /* 0xffffffff00057882 */ /* 0x000fc60000000000 */
[----:B------:R-:W-:Y:S05]  /*140a0*/  BRA.DIV UR5, `(.L_x_553) ;  /* 0x0000001605207947 */ /* 0x000fea000b800000 */
[----:B------:R-:W-:-:S13]  /*140b0*/  ELECT P6, URZ, PT ;  /* 0x00000000003f782f */ /* 0x000fda00038c0000 */
.L_x_585:
[----:B------:R-:W0:Y:S01]  /*140c0*/  LDC R2, c[0x0][0x28c] ;  /* 0x0000a300ff027b82 */ /* 0x000e220000000800 */
[----:B------:R-:W-:Y:S01]  /*140d0*/  BSSY B1, `(.L_x_554) ;  /* 0x000003a000017945 */ /* 0x000fe20003800000 */
[----:B0-----:R-:W-:-:S13]  /*140e0*/  ISETP.LT.OR P6, PT, R2, 0x1, !P6 ;  /* 0x000000010200780c */ /* 0x001fda00077c1670 */
[----:B------:R-:W-:Y:S05]  /*140f0*/  @P6 BRA `(.L_x_555) ;  /* 0x0000000000dc6947 */ /* 0x000fea0003800000 */
[----:B------:R-:W-:Y:S02]  /*14100*/  IMAD R19, R19, 0x200, R13 ;  /* 0x0000020013137824 */ /* 0x000fe400078e020d */
[----:B------:R-:W-:Y:S02]  /*14110*/  IMAD.SHL.U32 R18, R18, 0x40, RZ ;  /* 0x0000004012127824 */ /* 0x000fe400078e00ff */
[----:B------:R-:W-:Y:S02]  /*14120*/  IMAD.MOV.U32 R7, RZ, RZ, RZ ;  /* 0x000000ffff077224 */ /* 0x000fe400078e00ff */
[----:B------:R-:W-:Y:S02]  /*14130*/  IMAD.U32 R11, RZ, RZ, UR19 ;  /* 0x00000013ff0b7e24 */ /* 0x000fe4000f8e00ff */
[----:B------:R-:W-:Y:S02]  /*14140*/  IMAD.MOV.U32 R2, RZ, RZ, R0 ;  /* 0x000000ffff027224 */ /* 0x000fe400078e0000 */
[----:B------:R-:W-:-:S07]  /*14150*/  IMAD.MOV.U32 R4, RZ, RZ, R6 ;  /* 0x000000ffff047224 */ /* 0x000fce00078e0006 */
.L_x_559:
[----:B------:R-:W0:Y:S01]  /*14160*/  S2R R10, SR_CgaCtaId ;  /* 0x00000000000a7919 */ /* 0x000e220000008800 */
[----:B------:R-:W-:Y:S01]  /*14170*/  MOV R3, 0x400 ;  /* 0x0000040000037802 */ /* 0x000fe20000000f00 */
[----:B------:R-:W1:Y:S03]  /*14180*/  @!P2 LDC R12, c[0x0][0x500] ;  /* 0x00014000ff0cab82 */ /* 0x000e660000000800 */
[----:B0-----:R-:W-:Y:S02]  /*14190*/  LEA R15, R10, R3, 0x18 ;  /* 0x000000030a0f7211 */ /* 0x001fe400078ec0ff */
[----:B------:R-:W-:-:S03]  /*141a0*/  SHF.L.U32 R10, R2, 0x1f, RZ ;  /* 0x0000001f020a7819 */ /* 0x000fc600000006ff */
[----:B------:R-:W-:-:S04]  /*141b0*/  IMAD R3, R4, 0x8, R15 ;  /* 0x0000000804037824 */ /* 0x000fc800078e020f */
[----:B------:R-:W0:Y:S02]  /*141c0*/  SYNCS.PHASECHK.TRANS64.TRYWAIT P1, [R3+URZ+0x60], R10 ;  /* 0x0000600a030075a7 */ /* 0x000e24000802017f */
[----:B01----:R-:W-:Y:S05]  /*141d0*/  @!P1 BRA `(.L_x_556) ;  /* 0x0000001000f49947 */ /* 0x003fea0003800000 */
.L_x_586:
[----:B------:R-:W-:Y:S01]  /*141e0*/  UPRMT UR5, UR22, 0x9910, URZ ;  /* 0x0000991016057896 */ /* 0x000fe2000800003f */
[----:B------:R1:W-:Y:S03]  /*141f0*/  @!P2 SYNCS.ARRIVE.TRANS64 RZ, [R3+URZ], R12 ;  /* 0x0000000c03ffa9a7 */ /* 0x0003e6000800003f */
[----:B------:R-:W-:-:S06]  /*14200*/  UISETP.NE.AND UP0, UPT, UR5, 0x2, UPT ;  /* 0x000000020500788c */ /* 0x000fcc000bf05270 */
[----:B------:R-:W-:-:S13]  /*14210*/  PLOP3.LUT P1, PT, PT, PT, UP0, 0x80, 0x0 ;  /* 0x000000000000781c */ /* 0x000fda0003f2f008 */
[----:B-1----:R-:W-:Y:S05]  /*14220*/  @P1 BRA `(.L_x_557) ;  /* 0x0000000000041947 */ /* 0x002fea0003800000 */
[----:B------:R-:W-:Y:S01]  /*14230*/  BPT.TRAP 0x1 ;  /* 0x000000040000795c */ /* 0x000fe20000300000 */
.L_x_557:
[----:B------:R-:W-:Y:S05]  /*14240*/  @P0 BRA `(.L_x_558) ;  /* 0x0000000000040947 */ /* 0x000fea0003800000 */
[----:B------:R-:W-:Y:S01]  /*14250*/  BPT.TRAP 0x1 ;  /* 0x000000040000795c */ /* 0x000fe20000300000 */
.L_x_558:
[C---:B------:R-:W-:Y:S01]  /*14260*/  IMAD R5, R4.reuse, 0x2000, R9 ;  /* 0x0000200004057824 */ /* 0x040fe200078e0209 */
[----:B------:R-:W-:Y:S01]  /*14270*/  R2UR UR9, R3 ;  /* 0x00000000030972ca */ /* 0x000fe200000e0000 */
[--C-:B0-----:R-:W-:Y:S01]  /*14280*/  IMAD R10, R4, 0x800, R15.reuse ;  /* 0x00000800040a7824 */ /* 0x101fe200078e020f */
[----:B------:R-:W-:Y:S01]  /*14290*/  UIADD3 UR6, UP0, UR20, 0xf0, URZ ;  /* 0x000000f014067890 */ /* 0x000fe2000ff1e03f */
[----:B------:R-:W-:Y:S01]  /*142a0*/  IMAD R5, R5, 0x2, R15 ;  /* 0x0000000205057824 */ /* 0x000fe200078e020f */
[----:B------:R-:W-:Y:S01]  /*142b0*/  R2UR UR11, R18 ;  /* 0x00000000120b72ca */ /* 0x000fe200000e0000 */
[----:B------:R-:W-:Y:S01]  /*142c0*/  VIADD R11, R11, 0xffffffff ;  /* 0xffffffff0b0b7836 */ /* 0x000fe20000000000 */
[----:B------:R-:W-:Y:S01]  /*142d0*/  R2UR UR5, R10 ;  /* 0x000000000a0572ca */ /* 0x000fe200000e0000 */
[----:B------:R-:W-:Y:S01]  /*142e0*/  UIADD3 UR24, UP1, UR20, 0x1f0, URZ ;  /* 0x000001f014187890 */ /* 0x000fe2000ff3e03f */
[----:B------:R-:W-:Y:S01]  /*142f0*/  R2UR UR8, R5 ;  /* 0x00000000050872ca */ /* 0x000fe200000e0000 */
[----:B------:R-:W-:Y:S01]  /*14300*/  UIADD3.X UR7, URZ, UR21, URZ, UP0, !UPT ;  /* 0x000000153f077290 */ /* 0x000fe200087fe43f */
[----:B------:R-:W-:Y:S01]  /*14310*/  R2UR UR10, R7 ;  /* 0x00000000070a72ca */ /* 0x000fe200000e0000 */
[----:B------:R-:W-:Y:S01]  /*14320*/  VIADD R4, R4, 0x1 ;  /* 0x0000000104047836 */ /* 0x000fe20000000000 */
[----:B------:R-:W-:Y:S01]  /*14330*/  R2UR UR12, R17 ;  /* 0x00000000110c72ca */ /* 0x000fe200000e0000 */
[----:B------:R-:W-:Y:S01]  /*14340*/  UIADD3.X UR25, URZ, UR21, URZ, UP1, !UPT ;  /* 0x000000153f197290 */ /* 0x000fe20008ffe43f */
[----:B------:R-:W-:Y:S01]  /*14350*/  R2UR UR18, R19 ;  /* 0x00000000131272ca */ /* 0x000fe200000e0000 */
[----:B------:R-:W-:Y:S01]  /*14360*/  UMOV UR14, 0x0 ;  /* 0x00000000000e7882 */ /* 0x000fe20000000000 */
[----:B------:R-:W-:Y:S01]  /*14370*/  ISETP.GT.AND P3, PT, R11, 0x1, PT ;  /* 0x000000010b00780c */ /* 0x000fe20003f64270 */
[----:B------:R-:W-:Y:S01]  /*14380*/  UMOV UR15, 0x10000000 ;  /* 0x10000000000f7882 */ /* 0x000fe20000000000 */
[C---:B------:R-:W-:Y:S01]  /*14390*/  ISETP.NE.AND P1, PT, R4.reuse, 0xc, PT ;  /* 0x0000000c0400780c */ /* 0x040fe20003f25270 */
[----:B------:R-:W-:Y:S01]  /*143a0*/  UIADD3 UR5, UR5, 0x200, URZ ;  /* 0x0000020005057890 */ /* 0x000fe2000fffe03f */
[----:B------:R-:W-:Y:S01]  /*143b0*/  VIADD R7, R7, 0x10 ;  /* 0x0000001007077836 */ /* 0x000fe20000000000 */
[----:B------:R-:W-:Y:S01]  /*143c0*/  UIADD3 UR13, UR8, 0x6200, URZ ;  /* 0x00006200080d7890 */ /* 0x000fe2000fffe03f */
[----:B------:R-:W-:Y:S01]  /*143d0*/  SEL R3, RZ, 0x1, P1 ;  /* 0x00000001ff037807 */ /* 0x000fe20000800000 */
[----:B------:R-:W-:Y:S01]  /*143e0*/  UMOV UR23, 0x30000 ;  /* 0x0003000000177882 */ /* 0x000fe20000000000 */
[----:B------:R-:W-:-:S02]  /*143f0*/  SEL R4, R4, RZ, P1 ;  /* 0x000000ff04047207 */ /* 0x000fc40000800000 */
[----:B------:R-:W-:Y:S01]  /*14400*/  UMOV UR8, UR5 ;  /* 0x0000000500087c82 */ /* 0x000fe20008000000 */
[----:B------:R-:W-:Y:S01]  /*14410*/  LOP3.LUT R2, R2, R3, RZ, 0x3c, !PT ;  /* 0x0000000302027212 */ /* 0x000fe200078e3cff */
[----:B------:R0:W-:Y:S02]  /*14420*/  UTMALDG.3D [UR8], [UR6], desc[UR14] ;  /* 0x00000e08060075b4 */ /* 0x0001e40008011000 */
[----:B0-----:R-:W-:Y:S01]  /*14430*/  UMOV UR8, UR13 ;  /* 0x0000000d00087c82 */ /* 0x001fe20008000000 */
[----:B------:R-:W-:Y:S02]  /*14440*/  UMOV UR11, UR18 ;  /* 0x00000012000b7c82 */ /* 0x000fe40008000000 */
[----:B------:R0:W-:Y:S02]  /*14450*/  UTMALDG.3D.MULTICAST [UR8], [UR24], UR23, desc[UR14] ;  /* 0x00000e08180073b4 */ /* 0x0001e40008011817 */
[----:B0-----:R-:W-:Y:S05]  /*14460*/  @P3 BRA `(.L_x_559) ;  /* 0xfffffffc003c3947 */ /* 0x001fea000383ffff */
.L_x_555:
[----:B------:R-:W-:Y:S05]  /*14470*/  BSYNC B1 ;  /* 0x0000000000017941 */ /* 0x000fea0003800000 */
.L_x_554:
[----:B------:R-:W2:Y:S01]  /*14480*/  LDL.LU R15, [R1+0x200] ;  /* 0x00020000010f7983 */ /* 0x000ea20000300800 */
[----:B------:R-:W-:Y:S01]  /*14490*/  LOP3.LUT P1, RZ, R8, 0xff, RZ, 0xc0, !PT ;  /* 0x000000ff08ff7812 */ /* 0x000fe2000782c0ff */
[----:B------:R-:W-:Y:S01]  /*144a0*/  VIADD R6, R6, UR38 ;  /* 0x0000002606067c36 */ /* 0x000fe20008000000 */
[----:B------:R-:W-:Y:S01]  /*144b0*/  ULDC.64 UR6, c[0x0][0x650] ;  /* 0x0001940000067ab9 */ /* 0x000fe20000000a00 */
[----:B------:R-:W3:Y:S01]  /*144c0*/  LDL.LU R14, [R1+0x204] ;  /* 0x00020400010e7983 */ /* 0x000ee20000300800 */
[----:B------:R-:W-:Y:S01]  /*144d0*/  UISETP.GE.U32.AND UP0, UPT, UR38, 0xc, UPT ;  /* 0x0000000c2600788c */ /* 0x000fe2000bf06070 */
[----:B------:R-:W-:Y:S01]  /*144e0*/  BSSY B1, `(.L_x_560) ;  /* 0x0000071000017945 */ /* 0x000fe20003800000 */
[----:B------:R-:W-:Y:S01]  /*144f0*/  IMAD.MOV.U32 R18, RZ, RZ, -0x1 ;  /* 0xffffffffff127424 */ /* 0x000fe200078e00ff */
[----:B------:R-:W-:Y:S01]  /*14500*/  PRMT R8, RZ, 0x7610, R8 ;  /* 0x00007610ff087816 */ /* 0x000fe20000000008 */
[----:B------:R-:W-:Y:S02]  /*14510*/  IMAD.MOV.U32 R19, RZ, RZ, -0x1 ;  /* 0xffffffffff137424 */ /* 0x000fe400078e00ff */
[----:B------:R-:W-:Y:S01]  /*14520*/  PLOP3.LUT P3, PT, PT, PT, UP0, 0x80, 0x0 ;  /* 0x000000000000781c */ /* 0x000fe20003f6f008 */
[----:B------:R-:W-:-:S02]  /*14530*/  IMAD.MOV.U32 R17, RZ, RZ, -0x1 ;  /* 0xffffffffff117424 */ /* 0x000fc400078e00ff */
[----:B------:R-:W0:Y:S01]  /*14540*/  @P1 S2R R3, SR_CgaCtaId ;  /* 0x0000000000031919 */ /* 0x000e220000008800 */
[----:B------:R-:W-:-:S04]  /*14550*/  @P1 MOV R2, 0x400 ;  /* 0x0000040000021802 */ /* 0x000fc80000000f00 */
[----:B0-----:R-:W-:-:S04]  /*14560*/  @P1 LEA R2, R3, R2, 0x18 ;  /* 0x0000000203021211 */ /* 0x001fc800078ec0ff */
[----:B------:R0:W-:Y:S01]  /*14570*/  @P1 SYNCS.ARRIVE.TRANS64.A1T0 RZ, [R2+URZ+0xf8], RZ ;  /* 0x0000f8ff02ff19a7 */ /* 0x0001e2000810003f */
[----:B------:R-:W-:Y:S01]  /*14580*/  ISETP.GT.U32.AND P1, PT, R6, 0xb, PT ;  /* 0x0000000b0600780c */ /* 0x000fe20003f24070 */
[----:B0-----:R-:W-:-:S05]  /*14590*/  IMAD.U32 R2, RZ, RZ, UR38 ;  /* 0x00000026ff027e24 */ /* 0x001fca000f8e00ff */
[----:B------:R-:W-:Y:S01]  /*145a0*/  ISETP.LT.U32.AND P1, PT, R2, 0xc, P1 ;  /* 0x0000000c0200780c */ /* 0x000fe20000f21070 */
[----:B------:R-:W-:-:S05]  /*145b0*/  IMAD.WIDE.U32 R2, R6, -0x55555555, RZ ;  /* 0xaaaaaaab06027825 */ /* 0x000fca00078e00ff */
[----:B------:R-:W-:Y:S02]  /*145c0*/  SHF.R.U32.HI R5, RZ, 0x3, R3 ;  /* 0x00000003ff057819 */ /* 0x000fe40000011603 */
[----:B------:R-:W-:Y:S02]  /*145d0*/  SEL R3, RZ, 0x1, !P1 ;  /* 0x00000001ff037807 */ /* 0x000fe40004800000 */
[----:B------:R-:W-:Y:S01]  /*145e0*/  PRMT R2, RZ, 0x7610, R2 ;  /* 0x00007610ff027816 */ /* 0x000fe20000000002 */
[----:B------:R-:W-:Y:S01]  /*145f0*/  IMAD R6, R5, -0xc, R6 ;  /* 0xfffffff405067824 */ /* 0x000fe200078e0206 */
[----:B------:R-:W-:-:S04]  /*14600*/  LOP3.LUT R0, R0, R3, RZ, 0x3c, !PT ;  /* 0x0000000300007212 */ /* 0x000fc800078e3cff */
[----:B------:R-:W-:Y:S02]  /*14610*/  @P3 LOP3.LUT R0, R0, 0x1, R5, 0x78, !PT ;  /* 0x0000000100003812 */ /* 0x000fe400078e7805 */
[----:B---3--:R-:W-:-:S04]  /*14620*/  IADD3 R14, P1, R14, UR50, RZ ;  /* 0x000000320e0e7c10 */ /* 0x008fc8000ff3e0ff */
[----:B--2---:R-:W-:Y:S01]  /*14630*/  IADD3.X R15, R15, UR39, RZ, P1, !PT ;  /* 0x000000270f0f7c10 */ /* 0x004fe20008ffe4ff */
[----:B------:R0:W-:Y:S01]  /*14640*/  STL [R1+0x204], R14 ;  /* 0x0002040e01007387 */ /* 0x0001e20000100800 */
[----:B------:R-:W-:-:S03]  /*14650*/  ISETP.GE.U32.AND P1, PT, R14, UR6, PT ;  /* 0x000000060e007c0c */ /* 0x000fc6000bf26070 */
[----:B------:R0:W-:Y:S01]  /*14660*/  STL [R1+0x200], R15 ;  /* 0x0002000f01007387 */ /* 0x0001e20000100800 */
[----:B------:R-:W-:-:S13]  /*14670*/  ISETP.GE.U32.AND.EX P1, PT, R15, UR7, PT, P1 ;  /* 0x000000070f007c0c */ /* 0x000fda000bf26110 */
[----:B0-----:R-:W-:Y:S05]  /*14680*/  @P1 BRA `(.L_x_561) ;  /* 0x0000000400581947 */ /* 0x001fea0003800000 */
[----:B------:R-:W0:Y:S01]  /*14690*/  S2R R7, SR_CTAID.X ;  /* 0x0000000000077919 */ /* 0x000e220000002500 */
[----:B------:R-:W1:Y:S01]  /*146a0*/  LDC R16, c[0x0][0x65c] ;  /* 0x00019700ff107b82 */ /* 0x000e620000000800 */
[----:B------:R-:W-:Y:S01]  /*146b0*/  ULDC UR5, c[0x0][0x150] ;  /* 0x0000540000057ab9 */ /* 0x000fe20000000800 */
[----:B------:R-:W-:Y:S01]  /*146c0*/  ULDC.64 UR6, c[0x0][0x628] ;  /* 0x00018a0000067ab9 */ /* 0x000fe20000000a00 */
[----:B------:R-:W2:Y:S01]  /*146d0*/  S2R R5, SR_CTAID.Y ;  /* 0x0000000000057919 */ /* 0x000ea20000002600 */
[----:B------:R-:W-:Y:S01]  /*146e0*/  ISETP.NE.U32.AND P1, PT, RZ, UR6, PT ;  /* 0x00000006ff007c0c */ /* 0x000fe2000bf25070 */
[----:B------:R-:W-:-:S03]  /*146f0*/  ULDC UR8, c[0x0][0x630] ;  /* 0x00018c0000087ab9 */ /* 0x000fc60000000800 */
[----:B------:R-:W3:Y:S01]  /*14700*/  LDC R4, c[0x0][0x144] ;  /* 0x00005100ff047b82 */ /* 0x000ee20000000800 */
[----:B------:R-:W-:-:S07]  /*14710*/  ISETP.NE.AND.EX P1, PT, RZ, UR7, PT, P1 ;  /* 0x00000007ff007c0c */ /* 0x000fce000bf25310 */
[----:B------:R-:W4:Y:S01]  /*14720*/  LDC R12, c[0x0][0x148] ;  /* 0x00005200ff0c7b82 */ /* 0x000f220000000800 */
[----:B-1----:R-:W-:Y:S02]  /*14730*/  ISETP.NE.AND P4, PT, R16, 0x1, PT ;  /* 0x000000011000780c */ /* 0x002fe40003f85270 */
[----:B0-----:R-:W-:Y:S02]  /*14740*/  I2FP.F32.U32 R2, R7 ;  /* 0x0000000700027245 */ /* 0x001fe40000201000 */
[----:B--2---:R-:W-:-:S03]  /*14750*/  I2FP.F32.U32 R3, R5 ;  /* 0x0000000500037245 */ /* 0x004fc60000201000 */
[----:B------:R-:W-:Y:S01]  /*14760*/  FMUL R2, R2, UR5 ;  /* 0x0000000502027c20 */ /* 0x000fe20008400000 */
[----:B------:R-:W-:Y:S02]  /*14770*/  ULDC UR5, c[0x0][0x154] ;  /* 0x0000550000057ab9 */ /* 0x000fe40000000800 */
[----:B------:R-:W-:-:S03]  /*14780*/  FMUL R10, R3, UR5 ;  /* 0x00000005030a7c20 */ /* 0x000fc60008400000 */
[----:B------:R-:W0:Y:S08]  /*14790*/  F2I.U32.TRUNC.NTZ R2, R2 ;  /* 0x0000000200027305 */ /* 0x000e30000020f000 */
[----:B------:R-:W1:Y:S01]  /*147a0*/  F2I.U32.TRUNC.NTZ R10, R10 ;  /* 0x0000000a000a7305 */ /* 0x000e62000020f000 */
[----:B0-----:R-:W-:Y:S02]  /*147b0*/  IMAD.MOV R3, RZ, RZ, -R2 ;  /* 0x000000ffff037224 */ /* 0x001fe400078e0a02 */
[----:B------:R-:W-:-:S02]  /*147c0*/  IMAD.MOV.U32 R2, RZ, RZ, R14 ;  /* 0x000000ffff027224 */ /* 0x000fc400078e000e */
[----:B---3--:R-:W-:Y:S02]  /*147d0*/  IMAD R7, R4, R3, R7 ;  /* 0x0000000304077224 */ /* 0x008fe400078e0207 */
[----:B-1----:R-:W-:-:S04]  /*147e0*/  IMAD.MOV R3, RZ, RZ, -R10 ;  /* 0x000000ffff037224 */ /* 0x002fc800078e0a0a */
[----:B----4-:R-:W-:Y:S02]  /*147f0*/  @P4 IMAD R7, R12, R3, R5 ;  /* 0x000000030c074224 */ /* 0x010fe400078e0205 */
[----:B------:R-:W-:Y:S01]  /*14800*/  IMAD.MOV.U32 R3, RZ, RZ, R15 ;  /* 0x000000ffff037224 */ /* 0x000fe200078e000f */
[----:B------:R-:W-:Y:S06]  /*14810*/  @!P1 BRA `(.L_x_562) ;  /* 0x0000000000289947 */ /* 0x000fec0003800000 */
[----:B------:R-:W-:Y:S02]  /*14820*/  ULDC UR5, c[0x0][0x634] ;  /* 0x00018d0000057ab9 */ /* 0x000fe40000000800 */
[----:B------:R-:W-:-:S05]  /*14830*/  IADD3 R3, P1, R14, UR5, RZ ;  /* 0x000000050e037c10 */ /* 0x000fca000ff3e0ff */
[----:B------:R-:W-:-:S04]  /*14840*/  IMAD.X R11, RZ, RZ, R15, P1 ;  /* 0x000000ffff0b7224 */ /* 0x000fc800008e060f */
[----:B------:R-:W-:-:S04]  /*14850*/  IMAD.WIDE.U32 R4, R11, UR6, RZ ;  /* 0x000000060b047c25 */ /* 0x000fc8000f8e00ff */
[----:B------:R-:W-:-:S04]  /*14860*/  IMAD.WIDE.U32 R4, P1, R3, UR7, R4 ;  /* 0x0000000703047c25 */ /* 0x000fc8000f820004 */
[----:B------:R-:W-:-:S04]  /*14870*/  IMAD.WIDE.U32 R2, R3, UR6, RZ ;  /* 0x0000000603027c25 */ /* 0x000fc8000f8e00ff */
[----:B------:R-:W-:Y:S01]  /*14880*/  IMAD.MOV.U32 R2, RZ, RZ, R5 ;  /* 0x000000ffff027224 */ /* 0x000fe200078e0005 */
[----:B------:R-:W-:Y:S01]  /*14890*/  IADD3 RZ, P3, R3, R4, RZ ;  /* 0x0000000403ff7210 */ /* 0x000fe20007f7e0ff */
[----:B------:R-:W-:-:S04]  /*148a0*/  IMAD.X R3, RZ, RZ, RZ, P1 ;  /* 0x000000ffff037224 */ /* 0x000fc800008e06ff */
[----:B------:R-:W-:-:S08]  /*148b0*/  IMAD.WIDE.U32.X R2, R11, UR7, R2, P3 ;  /* 0x000000070b027c25 */ /* 0x000fd000098e0402 */
.L_x_562:
[--C-:B------:R-:W-:Y:S01]  /*148c0*/  SHF.R.U64 R17, R2, UR8, R3.reuse ;  /* 0x0000000802117c19 */ /* 0x100fe20008001203 */
[----:B------:R-:W-:Y:S01]  /*148d0*/  ULDC.64 UR6, c[0x0][0x620] ;  /* 0x0001880000067ab9 */ /* 0x000fe20000000a00 */
[----:B------:R-:W-:Y:S01]  /*148e0*/  SHF.R.U32.HI R2, RZ, UR8, R3 ;  /* 0x00000008ff027c19 */ /* 0x000fe20008011603 */
[----:B------:R-:W-:Y:S01]  /*148f0*/  IMAD.MOV.U32 R3, RZ, RZ, R15 ;  /* 0x000000ffff037224 */ /* 0x000fe200078e000f */
[----:B------:R-:W-:Y:S01]  /*14900*/  IADD3 R11, P1, RZ, -R17, RZ ;  /* 0x80000011ff0b7210 */ /* 0x000fe20007f3e0ff */
[----:B------:R-:W-:-:S04]  /*14910*/  ULDC UR5, c[0x0][0x618] ;  /* 0x0001860000057ab9 */ /* 0x000fc80000000800 */
[----:B------:R-:W-:-:S04]  /*14920*/  IMAD.X R2, RZ, RZ, ~R2, P1 ;  /* 0x000000ffff027224 */ /* 0x000fc800008e0e02 */
[----:B------:R-:W-:-:S04]  /*14930*/  IMAD R2, R2, UR6, RZ ;  /* 0x0000000602027c24 */ /* 0x000fc8000f8e02ff */
[----:B------:R-:W-:Y:S02]  /*14940*/  IMAD R5, R11, UR7, R2 ;  /* 0x000000070b057c24 */ /* 0x000fe4000f8e0202 */
[----:B------:R-:W-:-:S04]  /*14950*/  IMAD.MOV.U32 R2, RZ, RZ, R14 ;  /* 0x000000ffff027224 */ /* 0x000fc800078e000e */
[----:B------:R-:W-:Y:S01]  /*14960*/  IMAD.WIDE.U32 R2, R11, UR6, R2 ;  /* 0x000000060b027c25 */ /* 0x000fe2000f8e0002 */
[----:B------:R-:W-:Y:S02]  /*14970*/  ULDC.64 UR6, c[0x0][0x640] ;  /* 0x0001900000067ab9 */ /* 0x000fe40000000a00 */
[----:B------:R-:W-:Y:S01]  /*14980*/  ISETP.NE.U32.AND P1, PT, RZ, UR6, PT ;  /* 0x00000006ff007c0c */ /* 0x000fe2000bf25070 */
[----:B------:R-:W-:-:S03]  /*14990*/  IMAD.IADD R3, R3, 0x1, R5 ;  /* 0x0000000103037824 */ /* 0x000fc600078e0205 */
[----:B------:R-:W-:Y:S02]  /*149a0*/  ISETP.NE.AND.EX P1, PT, RZ, UR7, PT, P1 ;  /* 0x00000007ff007c0c */ /* 0x000fe4000bf25310 */
[--C-:B------:R-:W-:Y:S02]  /*149b0*/  SHF.R.U64 R10, R2, UR5, R3.reuse ;  /* 0x00000005020a7c19 */ /* 0x100fe40008001203 */
[----:B------:R-:W-:Y:S01]  /*149c0*/  SHF.R.U32.HI R3, RZ, UR5, R3 ;  /* 0x00000005ff037c19 */ /* 0x000fe20008011603 */
[----:B------:R-:W-:-:S03]  /*149d0*/  ULDC UR5, c[0x0][0x608] ;  /* 0x0001820000057ab9 */ /* 0x000fc60000000800 */
[--C-:B------:R-:W-:Y:S02]  /*149e0*/  SHF.R.U64 R11, R10, UR5, R3.reuse ;  /* 0x000000050a0b7c19 */ /* 0x100fe40008001203 */
[----:B------:R-:W-:Y:S01]  /*149f0*/  SHF.R.U32.HI R2, RZ, UR5, R3 ;  /* 0x00000005ff027c19 */ /* 0x000fe20008011603 */
[----:B------:R-:W-:-:S03]  /*14a00*/  ULDC UR5, c[0x0][0x658] ;  /* 0x0001960000057ab9 */ /* 0x000fc60000000800 */
[--C-:B------:R-:W-:Y:S02]  /*14a10*/  SHF.R.U64 R12, R11, UR5, R2.reuse ;  /* 0x000000050b0c7c19 */ /* 0x100fe40008001202 */
[----:B------:R-:W-:-:S03]  /*14a20*/  SHF.R.U32.HI R14, RZ, UR5, R2 ;  /* 0x00000005ff0e7c19 */ /* 0x000fc60008011602 */
[----:B------:R-:W-:Y:S02]  /*14a30*/  IMAD.MOV.U32 R2, RZ, RZ, R12 ;  /* 0x000000ffff027224 */ /* 0x000fe400078e000c */
        /* <DEDUP_REMOVED lines=12> */
.L_x_563:
[----:B------:R-:W-:Y:S01]  /*14b00*/  ULDC UR5, c[0x0][0x648] ;  /* 0x0001920000057ab9 */ /* 0x000fe20000000800 */
[----:B------:R-:W-:Y:S02]  /*14b10*/  LOP3.LUT R11, R11, UR16, RZ, 0xc0, !PT ;  /* 0x000000100b0b7c12 */ /* 0x000fe4000f8ec0ff */
[----:B------:R-:W-:Y:S01]  /*14b20*/  SHF.R.U64 R2, R2, UR5, R3 ;  /* 0x0000000502027c19 */ /* 0x000fe20008001203 */
[----:B------:R-:W-:-:S04]  /*14b30*/  ULDC UR5, c[0x0][0x638] ;  /* 0x00018e0000057ab9 */ /* 0x000fc80000000800 */
[----:B------:R-:W-:Y:S02]  /*14b40*/  IMAD.MOV R3, RZ, RZ, -R2 ;  /* 0x000000ffff037224 */ /* 0x000fe400078e0a02 */
[----:B------:R-:W-:Y:S02]  /*14b50*/  IMAD R4, R2, UR17, R11 ;  /* 0x0000001102047c24 */ /* 0x000fe4000f8e020b */
[----:B------:R-:W-:Y:S01]  /*14b60*/  IMAD R12, R3, UR5, R12 ;  /* 0x00000005030c7c24 */ /* 0x000fe2000f8e020c */
[----:B------:R-:W-:Y:S01]  /*14b70*/  ULDC UR5, c[0x0][0x610] ;  /* 0x0001840000057ab9 */ /* 0x000fe20000000800 */
[----:B------:R-:W-:Y:S01]  /*14b80*/  LOP3.LUT R3, R10, UR4, RZ, 0xc0, !PT ;  /* 0x000000040a037c12 */ /* 0x000fe2000f8ec0ff */
[----:B------:R-:W-:Y:S01]  /*14b90*/  IMAD R7, R4, UR5, R7 ;  /* 0x0000000504077c24 */ /* 0x000fe2000f8e0207 */
[----:B------:R-:W-:Y:S01]  /*14ba0*/  ULDC UR5, c[0x0][0x600] ;  /* 0x0001800000057ab9 */ /* 0x000fe20000000800 */
[----:B------:R-:W-:Y:S02]  /*14bb0*/  IMAD.MOV.U32 R2, RZ, RZ, 0x1 ;  /* 0x00000001ff027424 */ /* 0x000fe400078e00ff */
[----:B------:R-:W-:-:S05]  /*14bc0*/  IMAD R12, R12, UR5, R3 ;  /* 0x000000050c0c7c24 */ /* 0x000fca000f8e0203 */
[----:B------:R-:W-:Y:S02]  /*14bd0*/  SEL R19, R12, R7, !P4 ;  /* 0x000000070c137207 */ /* 0x000fe40006000000 */
[----:B------:R-:W-:-:S07]  /*14be0*/  SEL R18, R7, R12, !P4 ;  /* 0x0000000c07127207 */ /* 0x000fce0006000000 */
.L_x_561:
[----:B------:R-:W-:Y:S05]  /*14bf0*/  BSYNC B1 ;  /* 0x0000000000017941 */ /* 0x000fea0003800000 */
.L_x_560:
[----:B------:R-:W-:-:S13]  /*14c00*/  LOP3.LUT P1, RZ, R2, 0xff, RZ, 0xc0, !PT ;  /* 0x000000ff02ff7812 */ /* 0x000fda000782c0ff */
[----:B------:R-:W-:Y:S05]  /*14c10*/  @P1 BRA `(.L_x_564) ;  /* 0xfffffff4001c1947 */ /* 0x000fea000383ffff */
[----:B------:R-:W-:Y:S05]  /*14c20*/  BSYNC B0 ;  /* 0x0000000000007941 */ /* 0x000fea0003800000 */
.L_x_552:
[----:B------:R-:W-:-:S03]  /*14c30*/  UMOV UR5, 0xffffffff ;  /* 0xffffffff00057882 */ /* 0x000fc60000000000 */
[----:B------:R-:W-:Y:S05]  /*14c40*/  BRA.DIV UR5, `(.L_x_565) ;  /* 0x0000000a056c7947 */ /* 0x000fea000b800000 */
[----:B------:R-:W-:-:S13]  /*14c50*/  ELECT P6, URZ, PT ;  /* 0x00000000003f782f */ /* 0x000fda00038c0000 */
.L_x_589:
[----:B------:R-:W-:Y:S04]  /*14c60*/  BSSY B0, `(.L_x_566) ;  /* 0x0000074000007945 */ /* 0x000fe80003800000 */
[----:B------:R-:W-:Y:S05]  /*14c70*/  @!P6 BRA `(.L_x_567) ;  /* 0x0000000400c8e947 */ /* 0x000fea0003800000 */
[----:B------:R-:W-:-:S04]  /*14c80*/  ULOP3.LUT UR5, UR37, 0x2, URZ, 0xfc, !UPT ;  /* 0x0000000225057892 */ /* 0x000fc8000f8efc3f */
[----:B------:R-:W-:-:S06]  /*14c90*/  UISETP.NE.AND UP0, UPT, UR5, 0x3, UPT ;  /* 0x000000030500788c */ /* 0x000fcc000bf05270 */
[----:B------:R-:W-:-:S13]  /*14ca0*/  PLOP3.LUT P0, PT, PT, PT, UP0, 0x80, 0x0 ;  /* 0x000000000000781c */ /* 0x000fda0003f0f008 */
[----:B------:R-:W-:Y:S05]  /*14cb0*/  @!P0 BRA `(.L_x_568) ;  /* 0x0000000000048947 */ /* 0x000fea0003800000 */
[----:B------:R-:W-:Y:S01]  /*14cc0*/  BPT.TRAP 0x1 ;  /* 0x000000040000795c */ /* 0x000fe20000300000 */
.L_x_568:
[----:B------:R-:W0:Y:S01]  /*14cd0*/  S2R R3, SR_CgaCtaId ;  /* 0x0000000000037919 */ /* 0x000e220000008800 */
[----:B------:R-:W-:-:S04]  /*14ce0*/  MOV R2, 0x400 ;  /* 0x0000040000027802 */ /* 0x000fc80000000f00 */
[----:B0-----:R-:W-:Y:S02]  /*14cf0*/  LEA R3, R3, R2, 0x18 ;  /* 0x0000000203037211 */ /* 0x001fe400078ec0ff */
[----:B------:R-:W-:-:S03]  /*14d00*/  SHF.L.U32 R2, R0, 0x1f, RZ ;  /* 0x0000001f00027819 */ /* 0x000fc600000006ff */
[----:B------:R-:W-:-:S04]  /*14d10*/  VIADD R3, R3, 0x60 ;  /* 0x0000006003037836 */ /* 0x000fc80000000000 */
[----:B------:R-:W-:-:S04]  /*14d20*/  IMAD R5, R6, 0x8, R3 ;  /* 0x0000000806057824 */ /* 0x000fc800078e0203 */
[----:B------:R-:W0:Y:S02]  /*14d30*/  SYNCS.PHASECHK.TRANS64.TRYWAIT P0, [R5+URZ], R2 ;  /* 0x00000002050075a7 */ /* 0x000e24000800017f */
[----:B0-----:R-:W-:Y:S05]  /*14d40*/  @!P0 BRA `(.L_x_569) ;  /* 0x00000008004c8947 */ /* 0x001fea0003800000 */
.L_x_590:
[----:B------:R-:W-:-:S05]  /*14d50*/  VIADD R6, R6, 0x1 ;  /* 0x0000000106067836 */ /* 0x000fca0000000000 */
[----:B------:R-:W-:-:S04]  /*14d60*/  ISETP.NE.AND P0, PT, R6, 0xc, PT ;  /* 0x0000000c0600780c */ /* 0x000fc80003f05270 */
[----:B0-----:R-:W-:Y:S02]  /*14d70*/  SEL R5, RZ, 0x1, P0 ;  /* 0x00000001ff057807 */ /* 0x001fe40000000000 */
[----:B------:R-:W-:Y:S02]  /*14d80*/  SEL R6, R6, RZ, P0 ;  /* 0x000000ff06067207 */ /* 0x000fe40000000000 */
[----:B------:R-:W-:-:S03]  /*14d90*/  LOP3.LUT R5, R0, R5, RZ, 0x3c, !PT ;  /* 0x0000000500057212 */ /* 0x000fc600078e3cff */
[----:B------:R-:W-:Y:S01]  /*14da0*/  IMAD R7, R6, 0x8, R3 ;  /* 0x0000000806077824 */ /* 0x000fe200078e0203 */
[----:B------:R-:W-:-:S04]  /*14db0*/  SHF.L.U32 R0, R5, 0x1f, RZ ;  /* 0x0000001f05007819 */ /* 0x000fc800000006ff */
[----:B------:R-:W0:Y:S02]  /*14dc0*/  SYNCS.PHASECHK.TRANS64.TRYWAIT P0, [R7+URZ], R0 ;  /* 0x00000000070075a7 */ /* 0x000e24000800017f */
[----:B0-----:R-:W-:Y:S05]  /*14dd0*/  @!P0 BRA `(.L_x_570) ;  /* 0x00000008003c8947 */ /* 0x001fea0003800000 */
.L_x_591:
[----:B0-----:R-:W-:-:S05]  /*14de0*/  VIADD R0, R6, 0x1 ;  /* 0x0000000106007836 */ /* 0x001fca0000000000 */
[----:B------:R-:W-:-:S04]  /*14df0*/  ISETP.NE.AND P0, PT, R0, 0xc, PT ;  /* 0x0000000c0000780c */ /* 0x000fc80003f05270 */
[----:B------:R-:W-:Y:S02]  /*14e00*/  SEL R2, RZ, 0x1, P0 ;  /* 0x00000001ff027807 */ /* 0x000fe40000000000 */
[----:B------:R-:W-:Y:S02]  /*14e10*/  SEL R4, R0, RZ, P0 ;  /* 0x000000ff00047207 */ /* 0x000fe40000000000 */
[----:B------:R-:W-:-:S03]  /*14e20*/  LOP3.LUT R5, R5, R2, RZ, 0x3c, !PT ;  /* 0x0000000205057212 */ /* 0x000fc600078e3cff */
[----:B------:R-:W-:Y:S01]  /*14e30*/  IMAD R7, R4, 0x8, R3 ;  /* 0x0000000804077824 */ /* 0x000fe200078e0203 */
[----:B------:R-:W-:-:S04]  /*14e40*/  SHF.L.U32 R0, R5, 0x1f, RZ ;  /* 0x0000001f05007819 */ /* 0x000fc800000006ff */
[----:B------:R-:W0:Y:S02]  /*14e50*/  SYNCS.PHASECHK.TRANS64.TRYWAIT P0, [R7+URZ], R0 ;  /* 0x00000000070075a7 */ /* 0x000e24000800017f */
[----:B0-----:R-:W-:Y:S05]  /*14e60*/  @!P0 BRA `(.L_x_571) ;  /* 0x00000008002c8947 */ /* 0x001fea0003800000 */
.L_x_592:
        /* <DEDUP_REMOVED lines=9> */
.L_x_593:
        /* <DEDUP_REMOVED lines=9> */
.L_x_594:
        /* <DEDUP_REMOVED lines=9> */
.L_x_595:
        /* <DEDUP_REMOVED lines=9> */
.L_x_596:
        /* <DEDUP_REMOVED lines=9> */
.L_x_597:
        /* <DEDUP_REMOVED lines=9> */
.L_x_598:
        /* <DEDUP_REMOVED lines=9> */
.L_x_599:
        /* <DEDUP_REMOVED lines=9> */
.L_x_600:
[----:B0-----:R-:W-:-:S05]  /*152f0*/  VIADD R0, R4, 0x1 ;  /* 0x0000000104007836 */ /* 0x001fca0000000000 */
[----:B------:R-:W-:-:S04]  /*15300*/  ISETP.NE.AND P0, PT, R0, 0xc, PT ;  /* 0x0000000c0000780c */ /* 0x000fc80003f05270 */
[----:B------:R-:W-:Y:S02]  /*15310*/  SEL R2, RZ, 0x1, P0 ;  /* 0x00000001ff027807 */ /* 0x000fe40000000000 */
[----:B------:R-:W-:Y:S02]  /*15320*/  SEL R0, R0, RZ, P0 ;  /* 0x000000ff00007207 */ /* 0x000fe40000000000 */
[----:B------:R-:W-:-:S03]  /*15330*/  LOP3.LUT R2, R5, R2, RZ, 0x3c, !PT ;  /* 0x0000000205027212 */ /* 0x000fc600078e3cff */
[----:B------:R-:W-:Y:S01]  /*15340*/  IMAD R3, R0, 0x8, R3 ;  /* 0x0000000800037824 */ /* 0x000fe200078e0203 */
[----:B------:R-:W-:-:S07]  /*15350*/  SHF.L.U32 R0, R2, 0x1f, RZ ;  /* 0x0000001f02007819 */ /* 0x000fce00000006ff */
.L_x_580:
[----:B0-----:R0:W1:Y:S02]  /*15360*/  SYNCS.PHASECHK.TRANS64.TRYWAIT P0, [R3+URZ], R0 ;  /* 0x00000000030075a7 */ /* 0x001064000800017f */
[----:B-1----:R-:W-:Y:S05]  /*15370*/  @!P0 NANOSLEEP.SYNCS 0x989680 ;  /* 0x009896800000895d */ /* 0x002fea0003900000 */
[----:B------:R-:W1:Y:S02]  /*15380*/  @!P0 SYNCS.PHASECHK.TRANS64 P0, [R3+URZ], R0 ;  /* 0x00000000030085a7 */ /* 0x000e64000800007f */
[----:B-1----:R-:W-:Y:S05]  /*15390*/  @!P0 BRA `(.L_x_580) ;  /* 0xfffffffc00f08947 */ /* 0x002fea000383ffff */
.L_x_567:
[----:B------:R-:W-:Y:S05]  /*153a0*/  BSYNC B0 ;  /* 0x0000000000007941 */ /* 0x000fea0003800000 */
.L_x_566:
[----:B------:R-:W-:Y:S05]  /*153b0*/  EXIT ;  /* 0x000000000000794d */ /* 0x000fea0003800000 */
.L_x_20:
[----:B--2---:R-:W-:-:S04]  /*153c0*/  IMAD.U32 R0, RZ, RZ, UR47 ;  /* 0x0000002fff007e24 */ /* 0x004fc8000f8e00ff */
[----:B------:R2:W3:Y:S03]  /*153d0*/  SYNCS.PHASECHK.TRANS64.TRYWAIT P0, [R0+URZ], R3 ;  /* 0x00000003000075a7 */ /* 0x0004e6000800017f */
[----:B---3--:R-:W-:Y:S05]  /*153e0*/  @!P0 NANOSLEEP.SYNCS 0x989680 ;  /* 0x009896800000895d */ /* 0x008fea0003900000 */
[----:B------:R-:W3:Y:S02]  /*153f0*/  @!P0 SYNCS.PHASECHK.TRANS64 P0, [R0+URZ], R3 ;  /* 0x00000003000085a7 */ /* 0x000ee4000800007f */
[----:B---3--:R-:W-:Y:S05]  /*15400*/  @!P0 BRA `(.L_x_20) ;  /* 0xfffffffc00ec8947 */ /* 0x008fea000383ffff */
[----:B------:R-:W-:Y:S05]  /*15410*/  BRA `(.L_x_581) ;  /* 0xfffffec400307947 */ /* 0x000fea000383ffff */
.L_x_25:
[----:B---3--:R3:W4:Y:S02]  /*15420*/  SYNCS.PHASECHK.TRANS64.TRYWAIT P1, [R3+URZ], R0 ;  /* 0x00000000030075a7 */ /* 0x008724000802017f */
[----:B----4-:R-:W-:Y:S05]  /*15430*/  @!P1 NANOSLEEP.SYNCS 0x989680 ;  /* 0x009896800000995d */ /* 0x010fea0003900000 */
[----:B------:R-:W4:Y:S02]  /*15440*/  @!P1 SYNCS.PHASECHK.TRANS64 P1, [R3+URZ], R0 ;  /* 0x00000000030095a7 */ /* 0x000f24000802007f */
[----:B----4-:R-:W-:Y:S05]  /*15450*/  @!P1 BRA `(.L_x_25) ;  /* 0xfffffffc00f09947 */ /* 0x010fea000383ffff */
[----:B------:R-:W-:Y:S05]  /*15460*/  BRA `(.L_x_24) ;  /* 0xfffffec400a47947 */ /* 0x000fea000383ffff */
.L_x_30:
[----:B--2---:R-:W-:-:S04]  /*15470*/  IMAD.U32 R6, RZ, RZ, UR4 ;  /* 0x00000004ff067e24 */ /* 0x004fc8000f8e00ff */
[----:B------:R2:W3:Y:S03]  /*15480*/  SYNCS.PHASECHK.TRANS64.TRYWAIT P1, [R6+URZ], R5 ;  /* 0x00000005060075a7 */ /* 0x0004e6000802017f */
[----:B---3--:R-:W-:Y:S05]  /*15490*/  @!P1 NANOSLEEP.SYNCS 0x989680 ;  /* 0x009896800000995d */ /* 0x008fea0003900000 */
[----:B------:R-:W3:Y:S02]  /*154a0*/  @!P1 SYNCS.PHASECHK.TRANS64 P1, [R6+URZ], R5 ;  /* 0x00000005060095a7 */ /* 0x000ee4000802007f */
[----:B---3--:R-:W-:Y:S05]  /*154b0*/  @!P1 BRA `(.L_x_30) ;  /* 0xfffffffc00ec9947 */ /* 0x008fea000383ffff */
[----:B------:R-:W-:Y:S05]  /*154c0*/  BRA `(.L_x_29) ;  /* 0xfffffecc002c7947 */ /* 0x000fea000383ffff */
.L_x_36:
[----:B-1----:R-:W-:-:S04]  /*154d0*/  IMAD.U32 R3, RZ, RZ, UR47 ;  /* 0x0000002fff037e24 */ /* 0x002fc8000f8e00ff */
[----:B------:R1:W2:Y:S03]  /*154e0*/  SYNCS.PHASECHK.TRANS64.TRYWAIT P0, [R3+URZ+0x10], R0 ;  /* 0x00001000030075a7 */ /* 0x0002a6000800017f */
[----:B--2---:R-:W-:Y:S05]  /*154f0*/  @!P0 NANOSLEEP.SYNCS 0x989680 ;  /* 0x009896800000895d */ /* 0x004fea0003900000 */
[----:B------:R-:W2:Y:S02]  /*15500*/  @!P0 SYNCS.PHASECHK.TRANS64 P0, [R3+URZ+0x10], R0 ;  /* 0x00001000030085a7 */ /* 0x000ea4000800007f */
[----:B--2---:R-:W-:Y:S05]  /*15510*/  @!P0 BRA `(.L_x_36) ;  /* 0xfffffffc00ec8947 */ /* 0x004fea000383ffff */
[----:B------:R-:W-:Y:S05]  /*15520*/  BRA `(.L_x_582) ;  /* 0xfffffed800e87947 */ /* 0x000fea000383ffff */
.L_x_553:
[----:B------:R-:W-:Y:S01]  /*15530*/  BSSY B1, `(.L_x_583) ;  /* 0x0000006000017945 */ /* 0x000fe20003800000 */
[----:B------:R-:W-:-:S07]  /*15540*/  IMAD.MOV.U32 R15, RZ, RZ, -0x1 ;  /* 0xffffffffff0f7424 */ /* 0x000fce00078e00ff */
[----:B------:R-:W-:Y:S05]  /*15550*/  WARPSYNC.COLLECTIVE R15, `(.L_x_584) ;  /* 0x000000000f0c7348 */ /* 0x000fea0003c00000 */
[----:B------:R-:W-:Y:S02]  /*15560*/  ELECT P6, UR62, PT ;  /* 0x00000000003e782f */ /* 0x000fe400038c0000 */
[----:B------:R-:W-:Y:S01]  /*15570*/  MOV R14, UR62 ;  /* 0x0000003e000e7c02 */ /* 0x000fe20008000f00 */
[----:B------:R-:W-:Y:S10]  /*15580*/  ENDCOLLECTIVE ;  /* 0x000000000000791b */ /* 0x000ff40003800000 */
.L_x_584:
[----:B------:R-:W-:Y:S05]  /*15590*/  BSYNC B1 ;  /* 0x0000000000017941 */ /* 0x000fea0003800000 */
.L_x_583:
[----:B------:R-:W-:Y:S05]  /*155a0*/  BRA `(.L_x_585) ;  /* 0xffffffe800c47947 */ /* 0x000fea000383ffff */
.L_x_556:
[----:B0-----:R0:W1:Y:S02]  /*155b0*/  SYNCS.PHASECHK.TRANS64.TRYWAIT P1, [R3+URZ+0x60], R10 ;  /* 0x0000600a030075a7 */ /* 0x001064000802017f */
[----:B-1----:R-:W-:Y:S05]  /*155c0*/  @!P1 NANOSLEEP.SYNCS 0x989680 ;  /* 0x009896800000995d */ /* 0x002fea0003900000 */
[----:B------:R-:W1:Y:S02]  /*155d0*/  @!P1 SYNCS.PHASECHK.TRANS64 P1, [R3+URZ+0x60], R10 ;  /* 0x0000600a030095a7 */ /* 0x000e64000802007f */
[----:B-1----:R-:W-:Y:S05]  /*155e0*/  @!P1 BRA `(.L_x_556) ;  /* 0xfffffffc00f09947 */ /* 0x002fea000383ffff */
[----:B------:R-:W-:Y:S05]  /*155f0*/  BRA `(.L_x_586) ;  /* 0xffffffe800f87947 */ /* 0x000fea000383ffff */
.L_x_565:
[----:B------:R-:W-:Y:S01]  /*15600*/  BSSY B0, `(.L_x_587) ;  /* 0x0000006000007945 */ /* 0x000fe20003800000 */
[----:B------:R-:W-:-:S07]  /*15610*/  IMAD.MOV.U32 R15, RZ, RZ, -0x1 ;  /* 0xffffffffff0f7424 */ /* 0x000fce00078e00ff */
[----:B------:R-:W-:Y:S05]  /*15620*/  WARPSYNC.COLLECTIVE R15, `(.L_x_588) ;  /* 0x000000000f0c7348 */ /* 0x000fea0003c00000 */
[----:B------:R-:W-:Y:S02]  /*15630*/  ELECT P6, UR62, PT ;  /* 0x00000000003e782f */ /* 0x000fe400038c0000 */
[----:B------:R-:W-:Y:S01]  /*15640*/  MOV R14, UR62 ;  /* 0x0000003e000e7c02 */ /* 0x000fe20008000f00 */
[----:B------:R-:W-:Y:S10]  /*15650*/  ENDCOLLECTIVE ;  /* 0x000000000000791b */ /* 0x000ff40003800000 */
.L_x_588:
[----:B------:R-:W-:Y:S05]  /*15660*/  BSYNC B0 ;  /* 0x0000000000007941 */ /* 0x000fea0003800000 */
.L_x_587:
[----:B------:R-:W-:Y:S05]  /*15670*/  BRA `(.L_x_589) ;  /* 0xfffffff400787947 */ /* 0x000fea000383ffff */
.L_x_569:
[----:B0-----:R0:W1:Y:S02]  /*15680*/  SYNCS.PHASECHK.TRANS64.TRYWAIT P0, [R5+URZ], R2 ;  /* 0x00000002050075a7 */ /* 0x001064000800017f */
[----:B-1----:R-:W-:Y:S05]  /*15690*/  @!P0 NANOSLEEP.SYNCS 0x989680 ;  /* 0x009896800000895d */ /* 0x002fea0003900000 */
[----:B------:R-:W1:Y:S02]  /*156a0*/  @!P0 SYNCS.PHASECHK.TRANS64 P0, [R5+URZ], R2 ;  /* 0x00000002050085a7 */ /* 0x000e64000800007f */
[----:B-1----:R-:W-:Y:S05]  /*156b0*/  @!P0 BRA `(.L_x_569) ;  /* 0xfffffffc00f08947 */ /* 0x002fea000383ffff */
[----:B------:R-:W-:Y:S05]  /*156c0*/  BRA `(.L_x_590) ;  /* 0xfffffff400a07947 */ /* 0x000fea000383ffff */
.L_x_570:
[----:B0-----:R0:W1:Y:S02]  /*156d0*/  SYNCS.PHASECHK.TRANS64.TRYWAIT P0, [R7+URZ], R0 ;  /* 0x00000000070075a7 */ /* 0x001064000800017f */
[----:B-1----:R-:W-:Y:S05]  /*156e0*/  @!P0 NANOSLEEP.SYNCS 0x989680 ;  /* 0x009896800000895d */ /* 0x002fea0003900000 */
[----:B------:R-:W1:Y:S02]  /*156f0*/  @!P0 SYNCS.PHASECHK.TRANS64 P0, [R7+URZ], R0 ;  /* 0x00000000070085a7 */ /* 0x000e64000800007f */
[----:B-1----:R-:W-:Y:S05]  /*15700*/  @!P0 BRA `(.L_x_570) ;  /* 0xfffffffc00f08947 */ /* 0x002fea000383ffff */
[----:B------:R-:W-:Y:S05]  /*15710*/  BRA `(.L_x_591) ;  /* 0xfffffff400b07947 */ /* 0x000fea000383ffff */
.L_x_571:
[----:B0-----:R0:W1:Y:S02]  /*15720*/  SYNCS.PHASECHK.TRANS64.TRYWAIT P0, [R7+URZ], R0 ;  /* 0x00000000070075a7 */ /* 0x001064000800017f */
[----:B-1----:R-:W-:Y:S05]  /*15730*/  @!P0 NANOSLEEP.SYNCS 0x989680 ;  /* 0x009896800000895d */ /* 0x002fea0003900000 */
[----:B------:R-:W1:Y:S02]  /*15740*/  @!P0 SYNCS.PHASECHK.TRANS64 P0, [R7+URZ], R0 ;  /* 0x00000000070085a7 */ /* 0x000e64000800007f */
[----:B-1----:R-:W-:Y:S05]  /*15750*/  @!P0 BRA `(.L_x_571) ;  /* 0xfffffffc00f08947 */ /* 0x002fea000383ffff */
[----:B------:R-:W-:Y:S05]  /*15760*/  BRA `(.L_x_592) ;  /* 0xfffffff400c07947 */ /* 0x000fea000383ffff */
.L_x_572:
[----:B0-----:R0:W1:Y:S02]  /*15770*/  SYNCS.PHASECHK.TRANS64.TRYWAIT P0, [R7+URZ], R0 ;  /* 0x00000000070075a7 */ /* 0x001064000800017f */
[----:B-1----:R-:W-:Y:S05]  /*15780*/  @!P0 NANOSLEEP.SYNCS 0x989680 ;  /* 0x009896800000895d */ /* 0x002fea0003900000 */
[----:B------:R-:W1:Y:S02]  /*15790*/  @!P0 SYNCS.PHASECHK.TRANS64 P0, [R7+URZ], R0 ;  /* 0x00000000070085a7 */ /* 0x000e64000800007f */
[----:B-1----:R-:W-:Y:S05]  /*157a0*/  @!P0 BRA `(.L_x_572) ;  /* 0xfffffffc00f08947 */ /* 0x002fea000383ffff */
[----:B------:R-:W-:Y:S05]  /*157b0*/  BRA `(.L_x_593) ;  /* 0xfffffff400d07947 */ /* 0x000fea000383ffff */
.L_x_573:
[----:B0-----:R0:W1:Y:S02]  /*157c0*/  SYNCS.PHASECHK.TRANS64.TRYWAIT P0, [R7+URZ], R0 ;  /* 0x00000000070075a7 */ /* 0x001064000800017f */
[----:B-1----:R-:W-:Y:S05]  /*157d0*/  @!P0 NANOSLEEP.SYNCS 0x989680 ;  /* 0x009896800000895d */ /* 0x002fea0003900000 */
[----:B------:R-:W1:Y:S02]  /*157e0*/  @!P0 SYNCS.PHASECHK.TRANS64 P0, [R7+URZ], R0 ;  /* 0x00000000070085a7 */ /* 0x000e64000800007f */
[----:B-1----:R-:W-:Y:S05]  /*157f0*/  @!P0 BRA `(.L_x_573) ;  /* 0xfffffffc00f08947 */ /* 0x002fea000383ffff */
[----:B------:R-:W-:Y:S05]  /*15800*/  BRA `(.L_x_594) ;  /* 0xfffffff400e07947 */ /* 0x000fea000383ffff */
.L_x_574:
[----:B0-----:R0:W1:Y:S02]  /*15810*/  SYNCS.PHASECHK.TRANS64.TRYWAIT P0, [R7+URZ], R0 ;  /* 0x00000000070075a7 */ /* 0x001064000800017f */
[----:B-1----:R-:W-:Y:S05]  /*15820*/  @!P0 NANOSLEEP.SYNCS 0x989680 ;  /* 0x009896800000895d */ /* 0x002fea0003900000 */
[----:B------:R-:W1:Y:S02]  /*15830*/  @!P0 SYNCS.PHASECHK.TRANS64 P0, [R7+URZ], R0 ;  /* 0x00000000070085a7 */ /* 0x000e64000800007f */
[----:B-1----:R-:W-:Y:S05]  /*15840*/  @!P0 BRA `(.L_x_574) ;  /* 0xfffffffc00f08947 */ /* 0x002fea000383ffff */
[----:B------:R-:W-:Y:S05]  /*15850*/  BRA `(.L_x_595) ;  /* 0xfffffff400f07947 */ /* 0x000fea000383ffff */
.L_x_575:
[----:B0-----:R0:W1:Y:S02]  /*15860*/  SYNCS.PHASECHK.TRANS64.TRYWAIT P0, [R7+URZ], R0 ;  /* 0x00000000070075a7 */ /* 0x001064000800017f */
[----:B-1----:R-:W-:Y:S05]  /*15870*/  @!P0 NANOSLEEP.SYNCS 0x989680 ;  /* 0x009896800000895d */ /* 0x002fea0003900000 */
[----:B------:R-:W1:Y:S02]  /*15880*/  @!P0 SYNCS.PHASECHK.TRANS64 P0, [R7+URZ], R0 ;  /* 0x00000000070085a7 */ /* 0x000e64000800007f */
[----:B-1----:R-:W-:Y:S05]  /*15890*/  @!P0 BRA `(.L_x_575) ;  /* 0xfffffffc00f08947 */ /* 0x002fea000383ffff */
[----:B------:R-:W-:Y:S05]  /*158a0*/  BRA `(.L_x_596) ;  /* 0xfffffff800007947 */ /* 0x000fea000383ffff */
.L_x_576:
[----:B0-----:R0:W1:Y:S02]  /*158b0*/  SYNCS.PHASECHK.TRANS64.TRYWAIT P0, [R7+URZ], R0 ;  /* 0x00000000070075a7 */ /* 0x001064000800017f */
[----:B-1----:R-:W-:Y:S05]  /*158c0*/  @!P0 NANOSLEEP.SYNCS 0x989680 ;  /* 0x009896800000895d */ /* 0x002fea0003900000 */
[----:B------:R-:W1:Y:S02]  /*158d0*/  @!P0 SYNCS.PHASECHK.TRANS64 P0, [R7+URZ], R0 ;  /* 0x00000000070085a7 */ /* 0x000e64000800007f */
[----:B-1----:R-:W-:Y:S05]  /*158e0*/  @!P0 BRA `(.L_x_576) ;  /* 0xfffffffc00f08947 */ /* 0x002fea000383ffff */
[----:B------:R-:W-:Y:S05]  /*158f0*/  BRA `(.L_x_597) ;  /* 0xfffffff800107947 */ /* 0x000fea000383ffff */
.L_x_577:
[----:B0-----:R0:W1:Y:S02]  /*15900*/  SYNCS.PHASECHK.TRANS64.TRYWAIT P0, [R7+URZ], R0 ;  /* 0x00000000070075a7 */ /* 0x001064000800017f */
[----:B-1----:R-:W-:Y:S05]  /*15910*/  @!P0 NANOSLEEP.SYNCS 0x989680 ;  /* 0x009896800000895d */ /* 0x002fea0003900000 */
[----:B------:R-:W1:Y:S02]  /*15920*/  @!P0 SYNCS.PHASECHK.TRANS64 P0, [R7+URZ], R0 ;  /* 0x00000000070085a7 */ /* 0x000e64000800007f */
[----:B-1----:R-:W-:Y:S05]  /*15930*/  @!P0 BRA `(.L_x_577) ;  /* 0xfffffffc00f08947 */ /* 0x002fea000383ffff */
[----:B------:R-:W-:Y:S05]  /*15940*/  BRA `(.L_x_598) ;  /* 0xfffffff800207947 */ /* 0x000fea000383ffff */
.L_x_578:
[----:B0-----:R0:W1:Y:S02]  /*15950*/  SYNCS.PHASECHK.TRANS64.TRYWAIT P0, [R7+URZ], R0 ;  /* 0x00000000070075a7 */ /* 0x001064000800017f */
[----:B-1----:R-:W-:Y:S05]  /*15960*/  @!P0 NANOSLEEP.SYNCS 0x989680 ;  /* 0x009896800000895d */ /* 0x002fea0003900000 */
[----:B------:R-:W1:Y:S02]  /*15970*/  @!P0 SYNCS.PHASECHK.TRANS64 P0, [R7+URZ], R0 ;  /* 0x00000000070085a7 */ /* 0x000e64000800007f */
[----:B-1----:R-:W-:Y:S05]  /*15980*/  @!P0 BRA `(.L_x_578) ;  /* 0xfffffffc00f08947 */ /* 0x002fea000383ffff */
[----:B------:R-:W-:Y:S05]  /*15990*/  BRA `(.L_x_599) ;  /* 0xfffffff800307947 */ /* 0x000fea000383ffff */
.L_x_579:
[----:B0-----:R0:W1:Y:S02]  /*159a0*/  SYNCS.PHASECHK.TRANS64.TRYWAIT P0, [R7+URZ], R0 ;  /* 0x00000000070075a7 */ /* 0x001064000800017f */
[----:B-1----:R-:W-:Y:S05]  /*159b0*/  @!P0 NANOSLEEP.SYNCS 0x989680 ;  /* 0x009896800000895d */ /* 0x002fea0003900000 */
[----:B------:R-:W1:Y:S02]  /*159c0*/  @!P0 SYNCS.PHASECHK.TRANS64 P0, [R7+URZ], R0 ;  /* 0x00000000070085a7 */ /* 0x000e64000800007f */
[----:B-1----:R-:W-:Y:S05]  /*159d0*/  @!P0 BRA `(.L_x_579) ;  /* 0xfffffffc00f08947 */ /* 0x002fea000383ffff */
[----:B------:R-:W-:Y:S05]  /*159e0*/  BRA `(.L_x_600) ;  /* 0xfffffff800407947 */ /* 0x000fea000383ffff */
.L_x_601:
[----:B------:R-:W-:-:S00]  /*159f0*/  BRA `(.L_x_601) ;  /* 0xfffffffc00fc7947 */ /* 0x000fc0000383ffff */
[----:B------:R-:W-:-:S00]  /*15a00*/  NOP ;  /* 0x0000000000007918 */ /* 0x000fc00000000000 */
[----:B------:R-:W-:-:S00]  /*15a10*/  NOP ;  /* 0x0000000000007918 */ /* 0x000fc00000000000 */
[----:B------:R-:W-:-:S00]  /*15a20*/  NOP ;  /* 0x0000000000007918 */ /* 0x000fc00000000000 */
[----:B------:R-:W-:-:S00]  /*15a30*/  NOP ;  /* 0x0000000000007918 */ /* 0x000fc00000000000 */
[----:B------:R-:W-:-:S00]  /*15a40*/  NOP ;  /* 0x0000000000007918 */ /* 0x000fc00000000000 */
[----:B------:R-:W-:-:S00]  /*15a50*/  NOP ;  /* 0x0000000000007918 */ /* 0x000fc00000000000 */
[----:B------:R-:W-:-:S00]  /*15a60*/  NOP ;  /* 0x0000000000007918 */ /* 0x000fc00000000000 */
[----:B------:R-:W-:-:S00]  /*15a70*/  NOP ;  /* 0x0000000000007918 */ /* 0x000fc00000000000 */
.L_x_602:


//--------------------- .nv.global.init           --------------------------
	.section	.nv.global.init,"aw",@progbits
.nv.global.init:
	.type		$str$22,@object
	.size		$str$22,($str$23 - $str$22)
$str$22:
        /*0000*/ 	.byte	0x6b, 0x5f, 0x74, 0x69, 0x6c, 0x65, 0x5f, 0x63, 0x6f, 0x75, 0x6e, 0x74, 0x20, 0x3e, 0x3d, 0x20
        /*0010*/ 	.byte	0x31, 0x00
	.type		$str$23,@object
	.size		$str$23,(__unnamed_1 - $str$23)
$str$23:
        /*0012*/ 	.byte	0x2f, 0x74, 0x6d, 0x70, 0x2f, 0x63, 0x75, 0x74, 0x6c, 0x61, 0x73, 0x73, 0x5f, 0x73, 0x77, 0x65
        /*0022*/ 	.byte	0x65, 0x70, 0x5f, 0x73, 0x72, 0x63, 0x2f, 0x69, 0x6e, 0x63, 0x6c, 0x75, 0x64, 0x65, 0x2f, 0x63
        /*0032*/ 	.byte	0x75, 0x74, 0x6c, 0x61, 0x73, 0x73, 0x2f, 0x67, 0x65, 0x6d, 0x6d, 0x2f, 0x63, 0x6f, 0x6c, 0x6c
        /*0042*/ 	.byte	0x65, 0x63, 0x74, 0x69, 0x76, 0x65, 0x2f, 0x73, 0x6d, 0x39, 0x30, 0x5f, 0x6d, 0x6d, 0x61, 0x5f
        /*0052*/ 	.byte	0x74, 0x6d, 0x61, 0x5f, 0x67, 0x6d, 0x6d, 0x61, 0x5f, 0x73, 0x73, 0x5f, 0x77, 0x61, 0x72, 0x70
        /*0062*/ 	.byte	0x73, 0x70, 0x65, 0x63, 0x69, 0x61, 0x6c, 0x69, 0x7a, 0x65, 0x64, 0x2e, 0x68, 0x70, 0x70, 0x00
	.type		__unnamed_1,@object
	.size		__unnamed_1,(.L_0 - __unnamed_1)
__unnamed_1:
        /* <DEDUP_REMOVED lines=181> */
        /*0bc2*/ 	.byte	0x75, 0x74, 0x65, 0x3a, 0x3a, 0x69, 0x64, 0x65, 0x6e, 0x74, 0x69, 0x74, 0x79, 0x5d, 0x00
.L_0:


//--------------------- .nv.shared._ZN7cutlass13device_kernelINS_4gemm6kernel13GemmUniversalIN4cute5tupleIJiiiiEEENS1_10collective13CollectiveMmaINS1_34MainloopSm90TmaGmmaWarpSpecializedILi12ENS5_IJNS4_1CILi2EEENSA_ILi1EEESC_EEENS1_32KernelTmaWarpSpecializedPingpongEEENS5_IJNSA_ILi64EEENSA_ILi512EEENSA_ILi16EEEEEENS_10bfloat16_tENS5_IJlSC_lEEESK_SL_NS4_8TiledMMAINS4_8MMA_AtomIJNS4_4SM904GMMA28MMA_64x256x16_F32BF16BF16_SSILNSP_5MajorE0ELSR_0ELNSP_7ScaleInE1ELSS_1EEEEEENS4_6LayoutINS5_IJSC_SC_SC_EEENS5_IJNSA_ILi0EEESX_SX_EEEEENS5_IJNS4_10UnderscoreES10_S10_EEEEENS4_13SM90_TMA_LOADENS4_14ComposedLayoutINS4_7SwizzleILi1ELi4ELi3EEENS4_18smem_ptr_flag_bitsILi16EEENSV_INS5_IJNSA_ILi8EEESI_EEENS5_IJSI_SC_EEEEEEEvNS4_8identityENS4_23SM90_TMA_LOAD_MULTICASTES1D_vS1E_EENS_8epilogue10collective6detail29Sm90TmaWarpSpecializedAdapterINS1I_15DefaultEpilogueISK_SL_SL_NS1H_6thread17LinearCombinationISK_Li1EffLNS1M_9ScaleType4KindE0ELNS_15FloatRoundStyleE2ESK_EENS1_15EpilogueDefaultEEEEEvvEEEEvNT_6ParamsE --------------------------
	.section	.nv.shared._ZN7cutlass13device_kernelINS_4gemm6kernel13GemmUniversalIN4cute5tupleIJiiiiEEENS1_10collective13CollectiveMmaINS1_34MainloopSm90TmaGmmaWarpSpecializedILi12ENS5_IJNS4_1CILi2EEENSA_ILi1EEESC_EEENS1_32KernelTmaWarpSpecializedPingpongEEENS5_IJNSA_ILi64EEENSA_ILi512EEENSA_ILi16EEEEEENS_10bfloat16_tENS5_IJlSC_lEEESK_SL_NS4_8TiledMMAINS4_8MMA_AtomIJNS4_4SM904GMMA28MMA_64x256x16_F32BF16BF16_SSILNSP_5MajorE0ELSR_0ELNSP_7ScaleInE1ELSS_1EEEEEENS4_6LayoutINS5_IJSC_SC_SC_EEENS5_IJNSA_ILi0EEESX_SX_EEEEENS5_IJNS4_10UnderscoreES10_S10_EEEEENS4_13SM90_TMA_LOADENS4_14ComposedLayoutINS4_7SwizzleILi1ELi4ELi3EEENS4_18smem_ptr_flag_bitsILi16EEENSV_INS5_IJNSA_ILi8EEESI_EEENS5_IJSI_SC_EEEEEEEvNS4_8identityENS4_23SM90_TMA_LOAD_MULTICASTES1D_vS1E_EENS_8epilogue10collective6detail29Sm90TmaWarpSpecializedAdapterINS1I_15DefaultEpilogueISK_SL_SL_NS1H_6thread17LinearCombinationISK_Li1EffLNS1M_9ScaleType4KindE0ELNS_15FloatRoundStyleE2ESK_EENS1_15EpilogueDefaultEEEEEvvEEEEvNT_6ParamsE,"aw",@nobits
	.sectionflags	@""
	.align	16
	.zero		1024


//--------------------- .nv.shared.reserved.0     --------------------------
	.section	.nv.shared.reserved.0,"aw",@nobits
	.weak		__nv_reservedSMEM_offset_0_alias
	.size		__nv_reservedSMEM_offset_0_alias, 0, 0
	.other		__nv_reservedSMEM_offset_0_alias,@"STO_CUDA_RESERVED_SHARED STV_DEFAULT"
__nv_reservedSMEM_offset_0_alias:
	.zero		0


//--------------------- .nv.global                --------------------------
	.section	.nv.global,"aw",@nobits
.nv.global:
	.type		_ZN39_INTERNAL_838477bd_4_k_cu_bb3a4092_71144cute1_E,@object
	.size		_ZN39_INTERNAL_838477bd_4_k_cu_bb3a4092_71144cute1_E,(_ZN39_INTERNAL_838477bd_4_k_cu_bb3a4092_71144cuda3std3__45__cpo6cbeginE - _ZN39_INTERNAL_838477bd_4_k_cu_bb3a4092_71144cute1_E)
_ZN39_INTERNAL_838477bd_4_k_cu_bb3a4092_71144cute1_E:
	.zero		1
	.type		_ZN39_INTERNAL_838477bd_4_k_cu_bb3a4092_71144cuda3std3__45__cpo6cbeginE,@object
	.size		_ZN39_INTERNAL_838477bd_4_k_cu_bb3a4092_71144cuda3std3__45__cpo6cbeginE,(_ZN39_INTERNAL_838477bd_4_k_cu_bb3a4092_71144cuda3std3__48in_placeE - _ZN39_INTERNAL_838477bd_4_k_cu_bb3a4092_71144cuda3std3__45__cpo6cbeginE)
_ZN39_INTERNAL_838477bd_4_k_cu_bb3a4092_71144cuda3std3__45__cpo6cbeginE:
	.zero		1
	.type		_ZN39_INTERNAL_838477bd_4_k_cu_bb3a4092_71144cuda3std3__48in_placeE,@object
	.size		_ZN39_INTERNAL_838477bd_4_k_cu_bb3a4092_71144cuda3std3__48in_placeE,(_ZN39_INTERNAL_838477bd_4_k_cu_bb3a4092_71144cuda3std6ranges3__45__cpo9iter_moveE - _ZN39_INTERNAL_838477bd_4_k_cu_bb3a4092_71144cuda3std3__48in_placeE)
_ZN39_INTERNAL_838477bd_4_k_cu_bb3a4092_71144cuda3std3__48in_placeE:
	.zero		1
	.type		_ZN39_INTERNAL_838477bd_4_k_cu_bb3a4092_71144cuda3std6ranges3__45__cpo9iter_moveE,@object
	.size		_ZN39_INTERNAL_838477bd_4_k_cu_bb3a4092_71144cuda3std6ranges3__45__cpo9iter_moveE,(_ZN39_INTERNAL_838477bd_4_k_cu_bb3a4092_71144cuda3std3__45__cpo5beginE - _ZN39_INTERNAL_838477bd_4_k_cu_bb3a4092_71144cuda3std6ranges3__45__cpo9iter_moveE)
_ZN39_INTERNAL_838477bd_4_k_cu_bb3a4092_71144cuda3std6ranges3__45__cpo9iter_moveE:
	.zero		1
	.type		_ZN39_INTERNAL_838477bd_4_k_cu_bb3a4092_71144cuda3std3__45__cpo5beginE,@object
	.size		_ZN39_INTERNAL_838477bd_4_k_cu_bb3a4092_71144cuda3std3__45__cpo5beginE,(_ZN39_INTERNAL_838477bd_4_k_cu_bb3a4092_71144cuda3std3__441_GLOBAL__N__838477bd_4_k_cu_bb3a4092_71146ignoreE - _ZN39_INTERNAL_838477bd_4_k_cu_bb3a4092_71144cuda3std3__45__cpo5beginE)
_ZN39_INTERNAL_838477bd_4_k_cu_bb3a4092_71144cuda3std3__45__cpo5beginE:
	.zero		1
	.type		_ZN39_INTERNAL_838477bd_4_k_cu_bb3a4092_71144cuda3std3__441_GLOBAL__N__838477bd_4_k_cu_bb3a4092_71146ignoreE,@object
	.size		_ZN39_INTERNAL_838477bd_4_k_cu_bb3a4092_71144cuda3std3__441_GLOBAL__N__838477bd_4_k_cu_bb3a4092_71146ignoreE,(_ZN39_INTERNAL_838477bd_4_k_cu_bb3a4092_71144cute7productE - _ZN39_INTERNAL_838477bd_4_k_cu_bb3a4092_71144cuda3std3__441_GLOBAL__N__838477bd_4_k_cu_bb3a4092_71146ignoreE)
_ZN39_INTERNAL_838477bd_4_k_cu_bb3a4092_71144cuda3std3__441_GLOBAL__N__838477bd_4_k_cu_bb3a4092_71146ignoreE:
	.zero		1
	.type		_ZN39_INTERNAL_838477bd_4_k_cu_bb3a4092_71144cute7productE,@object
	.size		_ZN39_INTERNAL_838477bd_4_k_cu_bb3a4092_71144cute7productE,(_ZN39_INTERNAL_838477bd_4_k_cu_bb3a4092_71144cuda3std3__45__cpo3endE - _ZN39_INTERNAL_838477bd_4_k_cu_bb3a4092_71144cute7productE)
_ZN39_INTERNAL_838477bd_4_k_cu_bb3a4092_71144cute7productE:
	.zero		1
	.type		_ZN39_INTERNAL_838477bd_4_k_cu_bb3a4092_71144cuda3std3__45__cpo3endE,@object
	.size		_ZN39_INTERNAL_838477bd_4_k_cu_bb3a4092_71144cuda3std3__45__cpo3endE,(_ZN39_INTERNAL_838477bd_4_k_cu_bb3a4092_71144cuda3std3__419piecewise_constructE - _ZN39_INTERNAL_838477bd_4_k_cu_bb3a4092_71144cuda3std3__45__cpo3endE)
_ZN39_INTERNAL_838477bd_4_k_cu_bb3a4092_71144cuda3std3__45__cpo3endE:
	.zero		1
	.type		_ZN39_INTERNAL_838477bd_4_k_cu_bb3a4092_71144cuda3std3__419piecewise_constructE,@object
	.size		_ZN39_INTERNAL_838477bd_4_k_cu_bb3a4092_71144cuda3std3__419piecewise_constructE,(_ZN39_INTERNAL_838477bd_4_k_cu_bb3a4092_71144cuda3std3__45__cpo4cendE - _ZN39_INTERNAL_838477bd_4_k_cu_bb3a4092_71144cuda3std3__419piecewise_constructE)
_ZN39_INTERNAL_838477bd_4_k_cu_bb3a4092_71144cuda3std3__419piecewise_constructE:
	.zero		1
	.type		_ZN39_INTERNAL_838477bd_4_k_cu_bb3a4092_71144cuda3std3__45__cpo4cendE,@object
	.size		_ZN39_INTERNAL_838477bd_4_k_cu_bb3a4092_71144cuda3std3__45__cpo4cendE,(_ZN39_INTERNAL_838477bd_4_k_cu_bb3a4092_71144cuda3std6ranges3__45__cpo4swapE - _ZN39_INTERNAL_838477bd_4_k_cu_bb3a4092_71144cuda3std3__45__cpo4cendE)
_ZN39_INTERNAL_838477bd_4_k_cu_bb3a4092_71144cuda3std3__45__cpo4cendE:
	.zero		1
	.type		_ZN39_INTERNAL_838477bd_4_k_cu_bb3a4092_71144cuda3std6ranges3__45__cpo4swapE,@object
	.size		_ZN39_INTERNAL_838477bd_4_k_cu_bb3a4092_71144cuda3std6ranges3__45__cpo4swapE,(.L_8 - _ZN39_INTERNAL_838477bd_4_k_cu_bb3a4092_71144cuda3std6ranges3__45__cpo4swapE)
_ZN39_INTERNAL_838477bd_4_k_cu_bb3a4092_71144cuda3std6ranges3__45__cpo4swapE:
	.zero		1
.L_8:


//--------------------- .nv.constant0._ZN7cutlass13device_kernelINS_4gemm6kernel13GemmUniversalIN4cute5tupleIJiiiiEEENS1_10collective13CollectiveMmaINS1_34MainloopSm90TmaGmmaWarpSpecializedILi12ENS5_IJNS4_1CILi2EEENSA_ILi1EEESC_EEENS1_32KernelTmaWarpSpecializedPingpongEEENS5_IJNSA_ILi64EEENSA_ILi512EEENSA_ILi16EEEEEENS_10bfloat16_tENS5_IJlSC_lEEESK_SL_NS4_8TiledMMAINS4_8MMA_AtomIJNS4_4SM904GMMA28MMA_64x256x16_F32BF16BF16_SSILNSP_5MajorE0ELSR_0ELNSP_7ScaleInE1ELSS_1EEEEEENS4_6LayoutINS5_IJSC_SC_SC_EEENS5_IJNSA_ILi0EEESX_SX_EEEEENS5_IJNS4_10UnderscoreES10_S10_EEEEENS4_13SM90_TMA_LOADENS4_14ComposedLayoutINS4_7SwizzleILi1ELi4ELi3EEENS4_18smem_ptr_flag_bitsILi16EEENSV_INS5_IJNSA_ILi8EEESI_EEENS5_IJSI_SC_EEEEEEEvNS4_8identityENS4_23SM90_TMA_LOAD_MULTICASTES1D_vS1E_EENS_8epilogue10collective6detail29Sm90TmaWarpSpecializedAdapterINS1I_15DefaultEpilogueISK_SL_SL_NS1H_6thread17LinearCombinationISK_Li1EffLNS1M_9ScaleType4KindE0ELNS_15FloatRoundStyleE2ESK_EENS1_15EpilogueDefaultEEEEEvvEEEEvNT_6ParamsE --------------------------
	.section	.nv.constant0._ZN7cutlass13device_kernelINS_4gemm6kernel13GemmUniversalIN4cute5tupleIJiiiiEEENS1_10collective13CollectiveMmaINS1_34MainloopSm90TmaGmmaWarpSpecializedILi12ENS5_IJNS4_1CILi2EEENSA_ILi1EEESC_EEENS1_32KernelTmaWarpSpecializedPingpongEEENS5_IJNSA_ILi64EEENSA_ILi512EEENSA_ILi16EEEEEENS_10bfloat16_tENS5_IJlSC_lEEESK_SL_NS4_8TiledMMAINS4_8MMA_AtomIJNS4_4SM904GMMA28MMA_64x256x16_F32BF16BF16_SSILNSP_5MajorE0ELSR_0ELNSP_7ScaleInE1ELSS_1EEEEEENS4_6LayoutINS5_IJSC_SC_SC_EEENS5_IJNSA_ILi0EEESX_SX_EEEEENS5_IJNS4_10UnderscoreES10_S10_EEEEENS4_13SM90_TMA_LOADENS4_14ComposedLayoutINS4_7SwizzleILi1ELi4ELi3EEENS4_18smem_ptr_flag_bitsILi16EEENSV_INS5_IJNSA_ILi8EEESI_EEENS5_IJSI_SC_EEEEEEEvNS4_8identityENS4_23SM90_TMA_LOAD_MULTICASTES1D_vS1E_EENS_8epilogue10collective6detail29Sm90TmaWarpSpecializedAdapterINS1I_15DefaultEpilogueISK_SL_SL_NS1H_6thread17LinearCombinationISK_Li1EffLNS1M_9ScaleType4KindE0ELNS_15FloatRoundStyleE2ESK_EENS1_15EpilogueDefaultEEEEEvvEEEEvNT_6ParamsE,"a",@progbits
	.sectionflags	@""
	.align	4
.nv.constant0._ZN7cutlass13device_kernelINS_4gemm6kernel13GemmUniversalIN4cute5tupleIJiiiiEEENS1_10collective13CollectiveMmaINS1_34MainloopSm90TmaGmmaWarpSpecializedILi12ENS5_IJNS4_1CILi2EEENSA_ILi1EEESC_EEENS1_32KernelTmaWarpSpecializedPingpongEEENS5_IJNSA_ILi64EEENSA_ILi512EEENSA_ILi16EEEEEENS_10bfloat16_tENS5_IJlSC_lEEESK_SL_NS4_8TiledMMAINS4_8MMA_AtomIJNS4_4SM904GMMA28MMA_64x256x16_F32BF16BF16_SSILNSP_5MajorE0ELSR_0ELNSP_7ScaleInE1ELSS_1EEEEEENS4_6LayoutINS5_IJSC_SC_SC_EEENS5_IJNSA_ILi0EEESX_SX_EEEEENS5_IJNS4_10UnderscoreES10_S10_EEEEENS4_13SM90_TMA_LOADENS4_14ComposedLayoutINS4_7SwizzleILi1ELi4ELi3EEENS4_18smem_ptr_flag_bitsILi16EEENSV_INS5_IJNSA_ILi8EEESI_EEENS5_IJSI_SC_EEEEEEEvNS4_8identityENS4_23SM90_TMA_LOAD_MULTICASTES1D_vS1E_EENS_8epilogue10collective6detail29Sm90TmaWarpSpecializedAdapterINS1I_15DefaultEpilogueISK_SL_SL_NS1H_6thread17LinearCombinationISK_Li1EffLNS1M_9ScaleType4KindE0ELNS_15FloatRoundStyleE2ESK_EENS1_15EpilogueDefaultEEEEEvvEEEEvNT_6ParamsE:
	.zero		1664


//--------------------- SYMBOLS --------------------------

	.type		.nv.reservedSmem.offset0,@object
	.size		.nv.reservedSmem.offset0,0x4
	.type		__assertfail,@function
